	.headerflags	@"EF_CUDA_TEXMODE_UNIFIED EF_CUDA_64BIT_ADDRESS EF_CUDA_SM86 EF_CUDA_VIRTUAL_SM(EF_CUDA_SM86)"
	.elftype	@"ET_EXEC"


//--------------------- .nv.info                  --------------------------
	.section	.nv.info,"",@"SHT_CUDA_INFO"
	.align	4


	//----- nvinfo : EIATTR_REGCOUNT
	.align		4
        /*0000*/ 	.byte	0x04, 0x2f
        /*0002*/ 	.short	(.L_1 - .L_0)
	.align		4
.L_0:
        /*0004*/ 	.word	index@(triton_mm)
        /*0008*/ 	.word	0x000000fb


	//----- nvinfo : EIATTR_MIN_STACK_SIZE
	.align		4
.L_1:
        /*000c*/ 	.byte	0x04, 0x12
        /*000e*/ 	.short	(.L_3 - .L_2)
	.align		4
.L_2:
        /*0010*/ 	.word	index@(triton_mm)
        /*0014*/ 	.word	0x00000000


	//----- nvinfo : EIATTR_FRAME_SIZE
	.align		4
.L_3:
        /*0018*/ 	.byte	0x04, 0x11
        /*001a*/ 	.short	(.L_5 - .L_4)
	.align		4
.L_4:
        /*001c*/ 	.word	index@(triton_mm)
        /*0020*/ 	.word	0x00000000


	//----- nvinfo : EIATTR_MIN_STACK_SIZE
	.align		4
.L_5:
        /*0024*/ 	.byte	0x04, 0x12
        /*0026*/ 	.short	(.L_7 - .L_6)
	.align		4
.L_6:
        /*0028*/ 	.word	index@(triton_mm)
        /*002c*/ 	.word	0x00000000
.L_7:


//--------------------- .nv.info.triton_mm        --------------------------
	.section	.nv.info.triton_mm,"",@"SHT_CUDA_INFO"
	.sectionflags	@""
	.align	4


	//----- nvinfo : EIATTR_CUDA_API_VERSION
	.align		4
        /*0000*/ 	.byte	0x04, 0x37
        /*0002*/ 	.short	(.L_9 - .L_8)
.L_8:
        /*0004*/ 	.word	0x0000007c


	//----- nvinfo : EIATTR_SW2861232_WAR
	.align		4
.L_9:
        /*0008*/ 	.byte	0x01, 0x35
	.zero		2


	//----- nvinfo : EIATTR_PARAM_CBANK
	.align		4
        /*000c*/ 	.byte	0x04, 0x0a
        /*000e*/ 	.short	(.L_11 - .L_10)
	.align		4
.L_10:
        /*0010*/ 	.word	index@(.nv.constant0.triton_mm)
        /*0014*/ 	.short	0x0160
        /*0016*/ 	.short	0x0020


	//----- nvinfo : EIATTR_CBANK_PARAM_SIZE
	.align		4
.L_11:
        /*0018*/ 	.byte	0x03, 0x19
        /*001a*/ 	.short	0x0020


	//----- nvinfo : EIATTR_KPARAM_INFO
	.align		4
        /*001c*/ 	.byte	0x04, 0x17
        /*001e*/ 	.short	(.L_13 - .L_12)
.L_12:
        /*0020*/ 	.word	0x00000000
        /*0024*/ 	.short	0x0003
        /*0026*/ 	.short	0x0018
        /*0028*/ 	.byte	0x00, 0xf4, 0x21, 0x00


	//----- nvinfo : EIATTR_KPARAM_INFO
	.align		4
.L_13:
        /*002c*/ 	.byte	0x04, 0x17
        /*002e*/ 	.short	(.L_15 - .L_14)
.L_14:
        /*0030*/ 	.word	0x00000000
        /*0034*/ 	.short	0x0002
        /*0036*/ 	.short	0x0010
        /*0038*/ 	.byte	0x00, 0xf4, 0x21, 0x00


	//----- nvinfo : EIATTR_KPARAM_INFO
	.align		4
.L_15:
        /*003c*/ 	.byte	0x04, 0x17
        /*003e*/ 	.short	(.L_17 - .L_16)
.L_16:
        /*0040*/ 	.word	0x00000000
        /*0044*/ 	.short	0x0001
        /*0046*/ 	.short	0x0008
        /*0048*/ 	.byte	0x00, 0xf4, 0x21, 0x00


	//----- nvinfo : EIATTR_KPARAM_INFO
	.align		4
.L_17:
        /*004c*/ 	.byte	0x04, 0x17
        /*004e*/ 	.short	(.L_19 - .L_18)
.L_18:
        /*0050*/ 	.word	0x00000000
        /*0054*/ 	.short	0x0000
        /*0056*/ 	.short	0x0000
        /*0058*/ 	.byte	0x00, 0xf4, 0x21, 0x00


	//----- nvinfo : EIATTR_MAXREG_COUNT
	.align		4
.L_19:
        /*005c*/ 	.byte	0x03, 0x1b
        /*005e*/ 	.short	0x00ff


	//----- nvinfo : EIATTR_EXIT_INSTR_OFFSETS
	.align		4
        /*0060*/ 	.byte	0x04, 0x1c
        /*0062*/ 	.short	(.L_21 - .L_20)


	//   ....[0]....
.L_20:
        /*0064*/ 	.word	0x00003f00


	//   ....[1]....
        /*0068*/ 	.word	0x00003f50


	//----- nvinfo : EIATTR_REQNTID
	.align		4
.L_21:
        /*006c*/ 	.byte	0x04, 0x10
        /*006e*/ 	.short	(.L_23 - .L_22)
.L_22:
        /*0070*/ 	.word	0x00000100
        /*0074*/ 	.word	0x00000001
        /*0078*/ 	.word	0x00000001
.L_23:


//--------------------- .nv.callgraph             --------------------------
	.section	.nv.callgraph,"",@"SHT_CUDA_CALLGRAPH"
	.align	4
	.sectionentsize	8
	.align		4
        /*0000*/ 	.word	0x00000000
	.align		4
        /*0004*/ 	.word	0xffffffff
	.align		4
        /*0008*/ 	.word	0x00000000
	.align		4
        /*000c*/ 	.word	0xfffffffe
	.align		4
        /*0010*/ 	.word	0x00000000
	.align		4
        /*0014*/ 	.word	0xfffffffd
	.align		4
        /*0018*/ 	.word	0x00000000
	.align		4
        /*001c*/ 	.word	0xfffffffc


//--------------------- .nv.rel.action            --------------------------
	.section	.nv.rel.action,"",@"SHT_CUDA_RELOCINFO"
	.align	8
	.sectionentsize	8
        /*0000*/ 	.byte	0x73, 0x00, 0x00, 0x00, 0x00, 0x00, 0x00, 0x00, 0x00, 0x00, 0x00, 0x11, 0x25, 0x00, 0x05, 0x36


//--------------------- .nv.constant0.triton_mm   --------------------------
	.section	.nv.constant0.triton_mm,"a",@progbits
	.sectionflags	@""
	.align	4
.nv.constant0.triton_mm:
	.zero		384


//--------------------- .text.triton_mm           --------------------------
	.section	.text.triton_mm,"ax",@progbits
	.sectionflags	@"SHF_BARRIERS=1"
	.sectioninfo	@"SHI_REGISTERS=251"
	.align	128
        .global         triton_mm
        .type           triton_mm,@function
        .size           triton_mm,(.L_x_2 - triton_mm)
        .other          triton_mm,@"STO_CUDA_ENTRY STV_DEFAULT"
triton_mm:
.text.triton_mm:
[----:B------:R-:W-:Y:S02]  /*0000*/  IMAD.MOV.U32 R1, RZ, RZ, c[0x0][0x28] ;  /* 0x00000a00ff017624 */ /* 0x000fe400078e00ff */
[----:B------:R-:W1:Y:S01]  /*0010*/  S2UR UR7, SR_CTAID.X ;  /* 0x00000000000779c3 */ /* 0x000e620000002500 */
[----:B------:R-:W2:Y:S01]  /*0020*/  S2R R4, SR_CTAID.X ;  /* 0x0000000000047919 */ /* 0x000ea20000002500 */
[----:B------:R-:W-:Y:S01]  /*0030*/  CS2R R128, SRZ ;  /* 0x0000000000807805 */ /* 0x000fe2000001ff00 */
[----:B------:R-:W-:Y:S01]  /*0040*/  CS2R R130, SRZ ;  /* 0x0000000000827805 */ /* 0x000fe2000001ff00 */
[----:B------:R-:W-:Y:S01]  /*0050*/  CS2R R132, SRZ ;  /* 0x0000000000847805 */ /* 0x000fe2000001ff00 */
[----:B------:R-:W3:Y:S01]  /*0060*/  S2R R13, SR_TID.X ;  /* 0x00000000000d7919 */ /* 0x000ee20000002100 */
[----:B------:R-:W-:Y:S01]  /*0070*/  CS2R R134, SRZ ;  /* 0x0000000000867805 */ /* 0x000fe2000001ff00 */
        /* <DEDUP_REMOVED lines=17> */
[----:B-1----:R-:W-:Y:S01]  /*0190*/  UIMAD.WIDE UR4, UR7, 0x2aaaaaab, URZ ;  /* 0x2aaaaaab070478a5 */ /* 0x002fe2000f8e023f */
[----:B--2---:R-:W-:Y:S01]  /*01a0*/  IABS R4, R4 ;  /* 0x0000000400047213 */ /* 0x004fe20000000000 */
[----:B------:R-:W-:Y:S01]  /*01b0*/  UISETP.GE.AND UP1, UPT, UR7, URZ, UPT ;  /* 0x0000003f0700728c */ /* 0x000fe2000bf26270 */
[----:B------:R-:W-:Y:S01]  /*01c0*/  CS2R R142, SRZ ;  /* 0x00000000008e7805 */ /* 0x000fe2000001ff00 */
[----:B------:R-:W-:Y:S01]  /*01d0*/  USHF.R.U32.HI UR4, URZ, 0x1f, UR5 ;  /* 0x0000001f3f047899 */ /* 0x000fe20008011605 */
[----:B---3--:R-:W-:Y:S01]  /*01e0*/  IMAD.SHL.U32 R247, R13, 0x2, RZ ;  /* 0x000000020df77824 */ /* 0x008fe200078e00ff */
[----:B------:R-:W-:Y:S01]  /*01f0*/  SHF.R.U32.HI R228, RZ, 0x2, R13 ;  /* 0x00000002ffe47819 */ /* 0x000fe2000001160d */
[----:B------:R-:W-:Y:S01]  /*0200*/  CS2R R40, SRZ ;  /* 0x0000000000287805 */ /* 0x000fe2000001ff00 */
[----:B------:R-:W-:Y:S01]  /*0210*/  ULEA.HI.SX32 UR8, UR5, UR4, 0x1c ;  /* 0x0000000405087291 */ /* 0x000fe2000f8fe23f */
[----:B------:R-:W-:Y:S01]  /*0220*/  CS2R R42, SRZ ;  /* 0x00000000002a7805 */ /* 0x000fe2000001ff00 */
[----:B------:R-:W-:Y:S01]  /*0230*/  LOP3.LUT R7, R247, 0x30, RZ, 0xc0, !PT ;  /* 0x00000030f7077812 */ /* 0x000fe200078ec0ff */
[----:B------:R-:W-:Y:S01]  /*0240*/  UMOV UR4, 0xfffffff8 ;  /* 0xfffffff800047882 */ /* 0x000fe20000000000 */
[----:B------:R-:W-:Y:S01]  /*0250*/  CS2R R44, SRZ ;  /* 0x00000000002c7805 */ /* 0x000fe2000001ff00 */
[----:B------:R-:W-:Y:S01]  /*0260*/  UIMAD UR4, UR8, UR4, 0x1d ;  /* 0x0000001d080474a4 */ /* 0x000fe2000f8e0204 */
[----:B------:R-:W-:Y:S01]  /*0270*/  CS2R R46, SRZ ;  /* 0x00000000002e7805 */ /* 0x000fe2000001ff00 */
[----:B------:R-:W-:Y:S01]  /*0280*/  UIMAD UR10, UR8, -0x60, UR7 ;  /* 0xffffffa0080a78a4 */ /* 0x000fe2000f8e0207 */
[----:B------:R-:W-:Y:S01]  /*0290*/  CS2R R48, SRZ ;  /* 0x0000000000307805 */ /* 0x000fe2000001ff00 */
[----:B------:R-:W-:Y:S01]  /*02a0*/  UISETP.LT.AND UP0, UPT, UR4, 0x8, UPT ;  /* 0x000000080400788c */ /* 0x000fe2000bf01270 */
[----:B------:R-:W-:Y:S01]  /*02b0*/  CS2R R50, SRZ ;  /* 0x0000000000327805 */ /* 0x000fe2000001ff00 */
[----:B------:R-:W-:Y:S01]  /*02c0*/  CS2R R52, SRZ ;  /* 0x0000000000347805 */ /* 0x000fe2000001ff00 */
[----:B------:R-:W-:Y:S01]  /*02d0*/  CS2R R54, SRZ ;  /* 0x0000000000367805 */ /* 0x000fe2000001ff00 */
[----:B------:R-:W-:Y:S01]  /*02e0*/  USEL UR9, UR4, 0x8, UP0 ;  /* 0x0000000804097887 */ /* 0x000fe20008000000 */
[----:B------:R-:W-:Y:S01]  /*02f0*/  IMAD.U32 R5, RZ, RZ, UR10 ;  /* 0x0000000aff057e24 */ /* 0x000fe2000f8e00ff */
[----:B------:R-:W-:Y:S01]  /*0300*/  CS2R R56, SRZ ;  /* 0x0000000000387805 */ /* 0x000fe2000001ff00 */
[----:B------:R-:W-:Y:S01]  /*0310*/  UMOV UR4, URZ ;  /* 0x0000003f00047c82 */ /* 0x000fe20008000000 */
[----:B------:R-:W-:Y:S01]  /*0320*/  CS2R R58, SRZ ;  /* 0x00000000003a7805 */ /* 0x000fe2000001ff00 */
[----:B------:R-:W-:Y:S01]  /*0330*/  CS2R R60, SRZ ;  /* 0x00000000003c7805 */ /* 0x000fe2000001ff00 */
[----:B------:R-:W-:Y:S01]  /*0340*/  IMAD.U32 R3, RZ, RZ, UR9 ;  /* 0x00000009ff037e24 */ /* 0x000fe2000f8e00ff */
[----:B------:R-:W-:Y:S01]  /*0350*/  CS2R R62, SRZ ;  /* 0x00000000003e7805 */ /* 0x000fe2000001ff00 */
[----:B------:R-:W-:Y:S01]  /*0360*/  CS2R R64, SRZ ;  /* 0x0000000000407805 */ /* 0x000fe2000001ff00 */
[----:B------:R-:W-:Y:S01]  /*0370*/  CS2R R66, SRZ ;  /* 0x0000000000427805 */ /* 0x000fe2000001ff00 */
[----:B------:R-:W-:Y:S01]  /*0380*/  CS2R R68, SRZ ;  /* 0x0000000000447805 */ /* 0x000fe2000001ff00 */
[----:B------:R-:W-:Y:S01]  /*0390*/  IABS R6, R3 ;  /* 0x0000000300067213 */ /* 0x000fe20000000000 */
[----:B------:R-:W-:Y:S01]  /*03a0*/  CS2R R70, SRZ ;  /* 0x0000000000467805 */ /* 0x000fe2000001ff00 */
[----:B------:R-:W-:Y:S01]  /*03b0*/  CS2R R72, SRZ ;  /* 0x0000000000487805 */ /* 0x000fe2000001ff00 */
[----:B------:R-:W-:Y:S01]  /*03c0*/  CS2R R74, SRZ ;  /* 0x00000000004a7805 */ /* 0x000fe2000001ff00 */
[----:B------:R1:W2:Y:S01]  /*03d0*/  R2UR UR14, R6 ;  /* 0x00000000060e73c2 */ /* 0x0002a200000e0000 */
[----:B------:R-:W-:Y:S01]  /*03e0*/  CS2R R76, SRZ ;  /* 0x00000000004c7805 */ /* 0x000fe2000001ff00 */
[----:B------:R-:W-:Y:S01]  /*03f0*/  CS2R R78, SRZ ;  /* 0x00000000004e7805 */ /* 0x000fe2000001ff00 */
[----:B------:R-:W-:Y:S01]  /*0400*/  CS2R R80, SRZ ;  /* 0x0000000000507805 */ /* 0x000fe2000001ff00 */
[----:B------:R-:W-:Y:S01]  /*0410*/  CS2R R82, SRZ ;  /* 0x0000000000527805 */ /* 0x000fe2000001ff00 */
[----:B------:R-:W-:Y:S01]  /*0420*/  CS2R R84, SRZ ;  /* 0x0000000000547805 */ /* 0x000fe2000001ff00 */
[----:B------:R-:W-:Y:S01]  /*0430*/  CS2R R86, SRZ ;  /* 0x0000000000567805 */ /* 0x000fe2000001ff00 */
[----:B------:R-:W-:Y:S01]  /*0440*/  CS2R R188, SRZ ;  /* 0x0000000000bc7805 */ /* 0x000fe2000001ff00 */
[----:B-1----:R-:W-:Y:S01]  /*0450*/  IABS R6, R5 ;  /* 0x0000000500067213 */ /* 0x002fe20000000000 */
[----:B------:R-:W-:Y:S01]  /*0460*/  CS2R R190, SRZ ;  /* 0x0000000000be7805 */ /* 0x000fe2000001ff00 */
[----:B------:R-:W-:Y:S01]  /*0470*/  IABS R5, R3 ;  /* 0x0000000300057213 */ /* 0x000fe20000000000 */
[----:B------:R-:W-:Y:S01]  /*0480*/  IMAD.MOV.U32 R3, RZ, RZ, R4 ;  /* 0x000000ffff037224 */ /* 0x000fe200078e0004 */
[----:B------:R1:W3:Y:S01]  /*0490*/  R2UR UR13, R6 ;  /* 0x00000000060d73c2 */ /* 0x0002e200000e0000 */
[----:B------:R-:W-:Y:S01]  /*04a0*/  CS2R R184, SRZ ;  /* 0x0000000000b87805 */ /* 0x000fe2000001ff00 */
[----:B------:R-:W-:Y:S01]  /*04b0*/  CS2R R186, SRZ ;  /* 0x0000000000ba7805 */ /* 0x000fe2000001ff00 */
[----:B------:R-:W-:Y:S01]  /*04c0*/  IMAD.MOV R5, RZ, RZ, -R5 ;  /* 0x000000ffff057224 */ /* 0x000fe200078e0a05 */
[----:B------:R-:W-:Y:S01]  /*04d0*/  CS2R R180, SRZ ;  /* 0x0000000000b47805 */ /* 0x000fe2000001ff00 */
[----:B------:R-:W-:Y:S01]  /*04e0*/  CS2R R182, SRZ ;  /* 0x0000000000b67805 */ /* 0x000fe2000001ff00 */
[----:B------:R-:W-:Y:S01]  /*04f0*/  CS2R R176, SRZ ;  /* 0x0000000000b07805 */ /* 0x000fe2000001ff00 */
[----:B------:R-:W-:Y:S01]  /*0500*/  CS2R R178, SRZ ;  /* 0x0000000000b27805 */ /* 0x000fe2000001ff00 */
[----:B------:R4:W1:Y:S01]  /*0510*/  R2UR UR11, R3 ;  /* 0x00000000030b73c2 */ /* 0x00086200000e0000 */
[----:B------:R-:W-:Y:S01]  /*0520*/  CS2R R172, SRZ ;  /* 0x0000000000ac7805 */ /* 0x000fe2000001ff00 */
[----:B------:R-:W-:Y:S01]  /*0530*/  CS2R R174, SRZ ;  /* 0x0000000000ae7805 */ /* 0x000fe2000001ff00 */
[----:B--2---:R-:W2:Y:S05]  /*0540*/  I2F.RP R0, UR14 ;  /* 0x0000000e00007d06 */ /* 0x004eaa0008209400 */
[----:B------:R1:W1:Y:S01]  /*0550*/  R2UR UR12, R5 ;  /* 0x00000000050c73c2 */ /* 0x00026200000e0000 */
[----:B----4-:R-:W-:-:S04]  /*0560*/  SHF.R.U32.HI R3, RZ, 0x3, R13 ;  /* 0x00000003ff037819 */ /* 0x010fc8000001160d */
[----:B------:R-:W-:Y:S01]  /*0570*/  SGXT.U32 R3, R3, 0x4 ;  /* 0x000000040303781a */ /* 0x000fe20000000000 */
[----:B--2---:R-:W2:Y:S02]  /*0580*/  MUFU.RCP R0, R0 ;  /* 0x0000000000007308 */ /* 0x004ea40000001000 */
[----:B--2---:R-:W-:Y:S01]  /*0590*/  IADD3 R2, R0, 0xffffffe, RZ ;  /* 0x0ffffffe00027810 */ /* 0x004fe20007ffe0ff */
[----:B------:R-:W-:-:S05]  /*05a0*/  IMAD.SHL.U32 R0, R13, 0x10, RZ ;  /* 0x000000100d007824 */ /* 0x000fca00078e00ff */
[----:B------:R-:W2:Y:S01]  /*05b0*/  F2I.FTZ.U32.TRUNC.NTZ R2, R2 ;  /* 0x0000000200027305 */ /* 0x000ea2000021f000 */
[C---:B------:R-:W-:Y:S02]  /*05c0*/  LOP3.LUT R4, R0.reuse, 0x40, RZ, 0xc0, !PT ;  /* 0x0000004000047812 */ /* 0x040fe400078ec0ff */
[C---:B-1----:R-:W-:Y:S02]  /*05d0*/  LOP3.LUT R6, R0.reuse, 0x60, RZ, 0xc0, !PT ;  /* 0x0000006000067812 */ /* 0x042fe400078ec0ff */
[----:B------:R-:W-:Y:S02]  /*05e0*/  LOP3.LUT R5, R0, 0x10, RZ, 0xc0, !PT ;  /* 0x0000001000057812 */ /* 0x000fe400078ec0ff */
[----:B------:R-:W-:Y:S02]  /*05f0*/  LOP3.LUT R6, R6, 0x10, R13, 0xf8, !PT ;  /* 0x0000001006067812 */ /* 0x000fe400078ef80d */
[----:B------:R-:W-:Y:S02]  /*0600*/  LOP3.LUT R246, R7, 0x70, R0, 0x78, !PT ;  /* 0x0000007007f67812 */ /* 0x000fe400078e7800 */
[----:B------:R-:W-:-:S02]  /*0610*/  LOP3.LUT R10, R6, 0x60, R5, 0x1e, !PT ;  /* 0x00000060060a7812 */ /* 0x000fc400078e1e05 */
[----:B------:R-:W-:Y:S01]  /*0620*/  LOP3.LUT R5, R0, 0x20, R5, 0x2e, !PT ;  /* 0x0000002000057812 */ /* 0x000fe200078e2e05 */
[----:B--2---:R1:W2:Y:S03]  /*0630*/  R2UR UR5, R2 ;  /* 0x00000000020573c2 */ /* 0x0042a600000e0000 */
[----:B------:R-:W-:-:S04]  /*0640*/  LOP3.LUT R5, R5, 0x40, R0, 0xf8, !PT ;  /* 0x0000004005057812 */ /* 0x000fc800078ef800 */
[----:B------:R-:W-:Y:S02]  /*0650*/  LOP3.LUT R6, R5, 0x10, R13, 0x78, !PT ;  /* 0x0000001005067812 */ /* 0x000fe400078e780d */
[----:B-1----:R-:W-:-:S04]  /*0660*/  LOP3.LUT R2, R0, 0x30, RZ, 0xc0, !PT ;  /* 0x0000003000027812 */ /* 0x002fc800078ec0ff */
[----:B------:R-:W-:Y:S02]  /*0670*/  LOP3.LUT R225, R2, 0x40, RZ, 0xfc, !PT ;  /* 0x0000004002e17812 */ /* 0x000fe400078efcff */
[C---:B------:R-:W-:Y:S02]  /*0680*/  LOP3.LUT R2, R4.reuse, 0x10, R13, 0xf8, !PT ;  /* 0x0000001004027812 */ /* 0x040fe400078ef80d */
[----:B------:R-:W-:Y:S02]  /*0690*/  LOP3.LUT R4, R4, 0x30, R247, 0xf8, !PT ;  /* 0x0000003004047812 */ /* 0x000fe400078ef8f7 */
[----:B------:R-:W-:Y:S02]  /*06a0*/  LOP3.LUT R230, R225, R2, RZ, 0x3c, !PT ;  /* 0x00000002e1e67212 */ /* 0x000fe400078e3cff */
[C---:B------:R-:W-:Y:S02]  /*06b0*/  LOP3.LUT R2, R13.reuse, 0x20, RZ, 0xc0, !PT ;  /* 0x000000200d027812 */ /* 0x040fe400078ec0ff */
[----:B------:R-:W-:Y:S01]  /*06c0*/  LOP3.LUT R225, R4, R225, RZ, 0x3c, !PT ;  /* 0x000000e104e17212 */ /* 0x000fe200078e3cff */
[----:B--2---:R-:W-:Y:S01]  /*06d0*/  UIADD3 UR6, URZ, -UR5, URZ ;  /* 0x800000053f067290 */ /* 0x004fe2000fffe03f */
[----:B------:R-:W-:Y:S01]  /*06e0*/  LOP3.LUT R4, R13, 0x80, RZ, 0xc0, !PT ;  /* 0x000000800d047812 */ /* 0x000fe200078ec0ff */
[----:B------:R-:W-:Y:S01]  /*06f0*/  IMAD.SHL.U32 R9, R2, 0x2, RZ ;  /* 0x0000000202097824 */ /* 0x000fe200078e00ff */
[----:B------:R-:W-:Y:S01]  /*0700*/  SHF.R.U32.HI R11, RZ, 0x2, R2 ;  /* 0x00000002ff0b7819 */ /* 0x000fe20000011602 */
[----:B------:R-:W-:Y:S01]  /*0710*/  UIMAD UR6, UR6, UR14, URZ ;  /* 0x0000000e060672a4 */ /* 0x000fe2000f8e023f */
[----:B------:R-:W-:-:S02]  /*0720*/  LOP3.LUT R2, R0, 0x70, RZ, 0xc0, !PT ;  /* 0x0000007000027812 */ /* 0x000fc400078ec0ff */
[----:B------:R-:W-:Y:S01]  /*0730*/  SHF.R.U32.HI R4, RZ, 0x3, R4 ;  /* 0x00000003ff047819 */ /* 0x000fe20000011604 */
[----:B------:R-:W-:Y:S01]  /*0740*/  UIMAD.WIDE.U32 UR4, UR5, UR6, UR4 ;  /* 0x00000006050472a5 */ /* 0x000fe2000f8e0004 */
[--C-:B------:R-:W-:Y:S02]  /*0750*/  LOP3.LUT R232, R2, 0x10, R13.reuse, 0x78, !PT ;  /* 0x0000001002e87812 */ /* 0x100fe400078e780d */
[--C-:B------:R-:W-:Y:S02]  /*0760*/  LOP3.LUT R2, R4, 0x8, R13.reuse, 0xf8, !PT ;  /* 0x0000000804027812 */ /* 0x100fe400078ef80d */
[----:B------:R-:W-:Y:S02]  /*0770*/  LOP3.LUT R8, R3, R4, RZ, 0xfc, !PT ;  /* 0x0000000403087212 */ /* 0x000fe400078efcff */
[----:B------:R-:W-:Y:S01]  /*0780*/  UMOV UR6, UR5 ;  /* 0x0000000500067c82 */ /* 0x000fe20008000000 */
[--C-:B------:R-:W-:Y:S01]  /*0790*/  LOP3.LUT R2, R2, 0x7, R13.reuse, 0xf8, !PT ;  /* 0x0000000702027812 */ /* 0x100fe200078ef80d */
[----:B------:R-:W-:Y:S01]  /*07a0*/  UIMAD.WIDE.U32 UR4, UR6, UR11, URZ ;  /* 0x0000000b060472a5 */ /* 0x000fe2000f8e003f */
[--C-:B------:R-:W-:Y:S01]  /*07b0*/  LOP3.LUT R4, R4, 0xf, R13.reuse, 0xf8, !PT ;  /* 0x0000000f04047812 */ /* 0x100fe200078ef80d */
[----:B---3--:R-:W-:Y:S01]  /*07c0*/  UIMAD.WIDE.U32 UR6, UR6, UR13, URZ ;  /* 0x0000000d060672a5 */ /* 0x008fe2000f8e003f */
[C-C-:B------:R-:W-:Y:S01]  /*07d0*/  LOP3.LUT R227, R11.reuse, 0x10, R228.reuse, 0xf8, !PT ;  /* 0x000000100be37812 */ /* 0x140fe200078ef8e4 */
[----:B------:R-:W-:Y:S01]  /*07e0*/  UIMAD UR5, UR5, UR12, UR11 ;  /* 0x0000000c050572a4 */ /* 0x000fe2000f8e020b */
[----:B------:R-:W-:Y:S01]  /*07f0*/  IMAD.SHL.U32 R2, R2, 0x80, RZ ;  /* 0x0000008002027824 */ /* 0x000fe200078e00ff */
[----:B------:R-:W-:Y:S01]  /*0800*/  UIMAD UR6, UR7, UR12, UR13 ;  /* 0x0000000c070672a4 */ /* 0x000fe2000f8e020d */
[----:B------:R-:W-:Y:S01]  /*0810*/  LOP3.LUT R9, R246, R9, RZ, 0x3c, !PT ;  /* 0x00000009f6097212 */ /* 0x000fe200078e3cff */
[----:B------:R-:W-:Y:S01]  /*0820*/  UISETP.GT.U32.AND UP2, UPT, UR14, UR5, UPT ;  /* 0x000000050e00728c */ /* 0x000fe2000bf44070 */
[--C-:B------:R-:W-:Y:S01]  /*0830*/  LOP3.LUT R33, R11, 0x7, R13.reuse, 0xf8, !PT ;  /* 0x000000070b217812 */ /* 0x100fe200078ef80d */
[----:B------:R-:W-:Y:S01]  /*0840*/  UISETP.GT.U32.AND UP0, UPT, UR14, UR6, UPT ;  /* 0x000000060e00728c */ /* 0x000fe2000bf04070 */
[C---:B------:R-:W-:Y:S01]  /*0850*/  IADD3 R237, R2.reuse, 0x1000, RZ ;  /* 0x0000100002ed7810 */ /* 0x040fe20007ffe0ff */
[----:B------:R-:W-:Y:S01]  /*0860*/  ULOP3.LUT UR4, URZ, UR9, URZ, 0x33, !UPT ;  /* 0x000000093f047292 */ /* 0x000fe2000f8e333f */
[----:B------:R-:W-:Y:S01]  /*0870*/  IADD3 R233, R2, 0x2000, RZ ;  /* 0x0000200002e97810 */ /* 0x000fe20007ffe0ff */
[----:B------:R-:W-:Y:S01]  /*0880*/  IMAD.SHL.U32 R243, R4, 0x80, RZ ;  /* 0x0000008004f37824 */ /* 0x000fe200078e00ff */
[----:B------:R-:W-:Y:S01]  /*0890*/  IADD3 R229, R2, 0x3000, RZ ;  /* 0x0000300002e57810 */ /* 0x000fe20007ffe0ff */
[----:B------:R-:W-:Y:S01]  /*08a0*/  IMAD.MOV.U32 R2, RZ, RZ, RZ ;  /* 0x000000ffff027224 */ /* 0x000fe200078e00ff */
[----:B------:R-:W-:Y:S01]  /*08b0*/  LOP3.LUT R227, R227, 0x7, R13, 0xf8, !PT ;  /* 0x00000007e3e37812 */ /* 0x000fe200078ef80d */
[----:B------:R-:W-:Y:S01]  /*08c0*/  IMAD R245, R8, 0x80, R9 ;  /* 0x0000008008f57824 */ /* 0x000fe200078e0209 */
[----:B------:R-:W-:Y:S01]  /*08d0*/  @!UP2 UIADD3 UR5, UR5, -UR14, URZ ;  /* 0x8000000e0505a290 */ /* 0x000fe2000fffe03f */
[-C--:B------:R-:W-:Y:S01]  /*08e0*/  LOP3.LUT R244, R243, R232.reuse, RZ, 0xfc, !PT ;  /* 0x000000e8f3f47212 */ /* 0x080fe200078efcff */
[----:B------:R-:W-:Y:S01]  /*08f0*/  @!UP0 UIADD3 UR6, UR6, -UR14, URZ ;  /* 0x8000000e06068290 */ /* 0x000fe2000fffe03f */
[C---:B------:R-:W-:Y:S01]  /*0900*/  LOP3.LUT R242, R230.reuse, R243, RZ, 0xfc, !PT ;  /* 0x000000f3e6f27212 */ /* 0x040fe200078efcff */
[----:B------:R-:W-:Y:S01]  /*0910*/  UISETP.GT.U32.AND UP4, UPT, UR14, UR5, UPT ;  /* 0x000000050e00728c */ /* 0x000fe2000bf84070 */
[-C--:B------:R-:W-:Y:S01]  /*0920*/  LOP3.LUT R240, R237, R232.reuse, RZ, 0xfc, !PT ;  /* 0x000000e8edf07212 */ /* 0x080fe200078efcff */
[----:B------:R-:W-:Y:S01]  /*0930*/  UISETP.NE.AND UP2, UPT, UR9, URZ, UPT ;  /* 0x0000003f0900728c */ /* 0x000fe2000bf45270 */
[C---:B------:R-:W-:Y:S01]  /*0940*/  LOP3.LUT R238, R230.reuse, R237, RZ, 0xfc, !PT ;  /* 0x000000ede6ee7212 */ /* 0x040fe200078efcff */
[----:B------:R-:W-:Y:S01]  /*0950*/  UISETP.GE.U32.AND UP3, UPT, UR6, UR14, UPT ;  /* 0x0000000e0600728c */ /* 0x000fe2000bf66070 */
[-C--:B------:R-:W-:Y:S01]  /*0960*/  LOP3.LUT R236, R233, R232.reuse, RZ, 0xfc, !PT ;  /* 0x000000e8e9ec7212 */ /* 0x080fe200078efcff */
[----:B------:R-:W-:Y:S01]  /*0970*/  ULOP3.LUT UR9, UR10, UR9, URZ, 0x3c, !UPT ;  /* 0x000000090a097292 */ /* 0x000fe2000f8e3c3f */
[----:B------:R-:W-:Y:S01]  /*0980*/  LOP3.LUT R234, R230, R233, RZ, 0xfc, !PT ;  /* 0x000000e9e6ea7212 */ /* 0x000fe200078efcff */
[----:B------:R-:W-:Y:S01]  /*0990*/  @!UP0 UIADD3 UR7, UR7, 0x1, URZ ;  /* 0x0000000107078890 */ /* 0x000fe2000fffe03f */
[C---:B------:R-:W-:Y:S01]  /*09a0*/  LOP3.LUT R239, R6.reuse, R237, RZ, 0xfc, !PT ;  /* 0x000000ed06ef7212 */ /* 0x040fe200078efcff */
[----:B------:R-:W-:Y:S01]  /*09b0*/  UISETP.GE.AND UP0, UPT, UR9, URZ, UPT ;  /* 0x0000003f0900728c */ /* 0x000fe2000bf06270 */
[----:B------:R-:W-:Y:S01]  /*09c0*/  LOP3.LUT R232, R229, R232, RZ, 0xfc, !PT ;  /* 0x000000e8e5e87212 */ /* 0x000fe200078efcff */
[----:B------:R-:W-:Y:S01]  /*09d0*/  @!UP4 UIADD3 UR5, UR5, -UR14, URZ ;  /* 0x8000000e0505c290 */ /* 0x000fe2000fffe03f */
[C---:B------:R-:W-:Y:S01]  /*09e0*/  LOP3.LUT R235, R6.reuse, R233, RZ, 0xfc, !PT ;  /* 0x000000e906eb7212 */ /* 0x040fe200078efcff */
[----:B------:R-:W-:Y:S01]  /*09f0*/  IMAD.SHL.U32 R227, R227, 0x80, RZ ;  /* 0x00000080e3e37824 */ /* 0x000fe200078e00ff */
[----:B------:R-:W-:Y:S01]  /*0a00*/  @UP3 UIADD3 UR7, UR7, 0x1, URZ ;  /* 0x0000000107073890 */ /* 0x000fe2000fffe03f */
[-C--:B------:R-:W-:Y:S01]  /*0a10*/  LOP3.LUT R231, R6, R229.reuse, RZ, 0xfc, !PT ;  /* 0x000000e506e77212 */ /* 0x080fe200078efcff */
[----:B------:R-:W-:Y:S01]  /*0a20*/  @!UP1 UIADD3 UR5, -UR5, URZ, URZ ;  /* 0x0000003f05059290 */ /* 0x000fe2000fffe13f */
[----:B------:R-:W-:Y:S01]  /*0a30*/  LOP3.LUT R230, R230, R229, RZ, 0xfc, !PT ;  /* 0x000000e5e6e67212 */ /* 0x000fe200078efcff */
[----:B------:R-:W-:Y:S01]  /*0a40*/  ULDC.64 UR14, c[0x0][0x118] ;  /* 0x00004600000e7ab9 */ /* 0x000fe20000000a00 */
[C---:B------:R-:W-:Y:S01]  /*0a50*/  LOP3.LUT R241, R10.reuse, R243, RZ, 0xfc, !PT ;  /* 0x000000f30af17212 */ /* 0x040fe200078efcff */
[----:B------:R-:W-:Y:S01]  /*0a60*/  USEL UR5, UR4, UR5, !UP2 ;  /* 0x0000000504057287 */ /* 0x000fe2000d000000 */
[C---:B------:R-:W-:Y:S01]  /*0a70*/  LOP3.LUT R237, R10.reuse, R237, RZ, 0xfc, !PT ;  /* 0x000000ed0aed7212 */ /* 0x040fe200078efcff */
[----:B------:R-:W-:Y:S01]  /*0a80*/  @!UP0 UIADD3 UR7, -UR7, URZ, URZ ;  /* 0x0000003f07078290 */ /* 0x000fe2000fffe13f */
[C---:B------:R-:W-:Y:S01]  /*0a90*/  LOP3.LUT R233, R10.reuse, R233, RZ, 0xfc, !PT ;  /* 0x000000e90ae97212 */ /* 0x040fe200078efcff */
[----:B------:R-:W-:Y:S01]  /*0aa0*/  ULEA UR5, UR8, UR5, 0x3 ;  /* 0x0000000508057291 */ /* 0x000fe2000f8e183f */
[----:B------:R-:W-:Y:S01]  /*0ab0*/  LOP3.LUT R229, R10, R229, RZ, 0xfc, !PT ;  /* 0x000000e50ae57212 */ /* 0x000fe200078efcff */
[----:B------:R-:W-:Y:S01]  /*0ac0*/  USEL UR4, UR4, UR7, !UP2 ;  /* 0x0000000704047287 */ /* 0x000fe2000d000000 */
[----:B------:R-:W-:Y:S01]  /*0ad0*/  LOP3.LUT R243, R6, R243, RZ, 0xfc, !PT ;  /* 0x000000f306f37212 */ /* 0x000fe200078efcff */
[----:B------:R-:W-:Y:S01]  /*0ae0*/  USHF.L.U32 UR10, UR5, 0x7, URZ ;  /* 0x00000007050a7899 */ /* 0x000fe2000800063f */
[----:B------:R-:W-:Y:S01]  /*0af0*/  IMAD.MOV.U32 R6, RZ, RZ, RZ ;  /* 0x000000ffff067224 */ /* 0x000fe200078e00ff */
[----:B------:R-:W-:Y:S01]  /*0b00*/  USHF.L.U32 UR11, UR4, 0x8, URZ ;  /* 0x00000008040b7899 */ /* 0x000fe2000800063f */
[----:B------:R-:W-:Y:S01]  /*0b10*/  LOP3.LUT R33, R33, 0x10, R228, 0xf8, !PT ;  /* 0x0000001021217812 */ /* 0x000fe200078ef8e4 */
[----:B------:R-:W-:Y:S01]  /*0b20*/  UMOV UR8, 0x1 ;  /* 0x0000000100087882 */ /* 0x000fe20000000000 */
[----:B------:R-:W-:Y:S01]  /*0b30*/  LOP3.LUT R226, R227, R246, RZ, 0xfc, !PT ;  /* 0x000000f6e3e27212 */ /* 0x000fe200078efcff */
[----:B------:R-:W-:Y:S01]  /*0b40*/  UMOV UR9, 0xffffffff ;  /* 0xffffffff00097882 */ /* 0x000fe20000000000 */
[C---:B------:R-:W-:Y:S01]  /*0b50*/  LOP3.LUT R3, R8.reuse, UR10, RZ, 0xfc, !PT ;  /* 0x0000000a08037c12 */ /* 0x040fe2000f8efcff */
[----:B------:R-:W-:Y:S01]  /*0b60*/  IMAD.U32 R5, RZ, RZ, UR11 ;  /* 0x0000000bff057e24 */ /* 0x000fe2000f8e00ff */
[----:B------:R-:W-:Y:S01]  /*0b70*/  UMOV UR6, URZ ;  /* 0x0000003f00067c82 */ /* 0x000fe20008000000 */
[----:B------:R-:W-:Y:S01]  /*0b80*/  IMAD.U32 R7, RZ, RZ, UR11 ;  /* 0x0000000bff077e24 */ /* 0x000fe2000f8e00ff */
[----:B------:R-:W-:Y:S01]  /*0b90*/  UMOV UR7, URZ ;  /* 0x0000003f00077c82 */ /* 0x000fe20008000000 */
[----:B------:R-:W-:Y:S01]  /*0ba0*/  IMAD.HI R13, R3, -0x6e5d4c3b, R2 ;  /* 0x91a2b3c5030d7827 */ /* 0x000fe200078e0202 */
[----:B------:R-:W-:Y:S01]  /*0bb0*/  LOP3.LUT R2, R8, UR11, RZ, 0xfc, !PT ;  /* 0x0000000b08027c12 */ /* 0x000fe2000f8efcff */
[----:B------:R-:W-:Y:S01]  /*0bc0*/  UMOV UR4, URZ ;  /* 0x0000003f00047c82 */ /* 0x000fe20008000000 */
[--C-:B------:R-:W-:Y:S01]  /*0bd0*/  LOP3.LUT R10, R5, 0x20, R8.reuse, 0xfe, !PT ;  /* 0x00000020050a7812 */ /* 0x100fe200078efe08 */
[----:B------:R-:W-:Y:S01]  /*0be0*/  IMAD.U32 R9, RZ, RZ, UR11 ;  /* 0x0000000bff097e24 */ /* 0x000fe2000f8e00ff */
[--C-:B------:R-:W-:Y:S01]  /*0bf0*/  LOP3.LUT R12, R7, 0x60, R8.reuse, 0xfe, !PT ;  /* 0x00000060070c7812 */ /* 0x100fe200078efe08 */
[----:B------:R-:W-:Y:S01]  /*0c00*/  IMAD.U32 R15, RZ, RZ, UR11 ;  /* 0x0000000bff0f7e24 */ /* 0x000fe2000f8e00ff */
[----:B------:R-:W-:Y:S01]  /*0c10*/  UMOV UR5, URZ ;  /* 0x0000003f00057c82 */ /* 0x000fe20008000000 */
[----:B------:R-:W-:Y:S01]  /*0c20*/  IMAD.HI R4, R2, 0x2aaaaaab, RZ ;  /* 0x2aaaaaab02047827 */ /* 0x000fe200078e02ff */
[----:B------:R-:W-:-:S02]  /*0c30*/  LOP3.LUT R14, R9, 0x80, R8, 0xfe, !PT ;  /* 0x00000080090e7812 */ /* 0x000fc400078efe08 */
[----:B------:R-:W-:Y:S01]  /*0c40*/  LOP3.LUT R16, R15, 0xa0, R8, 0xfe, !PT ;  /* 0x000000a00f107812 */ /* 0x000fe200078efe08 */
[----:B------:R-:W-:Y:S01]  /*0c50*/  IMAD.U32 R11, RZ, RZ, UR11 ;  /* 0x0000000bff0b7e24 */ /* 0x000fe2000f8e00ff */
[----:B------:R-:W-:Y:S01]  /*0c60*/  SHF.R.U32.HI R15, RZ, 0x1f, R4 ;  /* 0x0000001fff0f7819 */ /* 0x000fe20000011604 */
[----:B------:R-:W-:Y:S02]  /*0c70*/  IMAD.U32 R17, RZ, RZ, UR11 ;  /* 0x0000000bff117e24 */ /* 0x000fe4000f8e00ff */
[----:B------:R-:W-:Y:S01]  /*0c80*/  IMAD.U32 R19, RZ, RZ, UR11 ;  /* 0x0000000bff137e24 */ /* 0x000fe2000f8e00ff */
[--C-:B------:R-:W-:Y:S01]  /*0c90*/  LOP3.LUT R11, R11, 0x40, R8.reuse, 0xfe, !PT ;  /* 0x000000400b0b7812 */ /* 0x100fe200078efe08 */
[----:B------:R-:W-:Y:S01]  /*0ca0*/  IMAD.U32 R5, RZ, RZ, UR10 ;  /* 0x0000000aff057e24 */ /* 0x000fe2000f8e00ff */
[--C-:B------:R-:W-:Y:S01]  /*0cb0*/  LOP3.LUT R18, R17, 0xc0, R8.reuse, 0xfe, !PT ;  /* 0x000000c011127812 */ /* 0x100fe200078efe08 */
[----:B------:R-:W-:Y:S01]  /*0cc0*/  IMAD.U32 R7, RZ, RZ, UR10 ;  /* 0x0000000aff077e24 */ /* 0x000fe2000f8e00ff */
[--C-:B------:R-:W-:Y:S01]  /*0cd0*/  LOP3.LUT R19, R19, 0xe0, R8.reuse, 0xfe, !PT ;  /* 0x000000e013137812 */ /* 0x100fe200078efe08 */
[----:B------:R-:W-:Y:S01]  /*0ce0*/  IMAD.U32 R9, RZ, RZ, UR10 ;  /* 0x0000000aff097e24 */ /* 0x000fe2000f8e00ff */
[--C-:B------:R-:W-:Y:S01]  /*0cf0*/  LOP3.LUT R5, R5, 0x20, R8.reuse, 0xfe, !PT ;  /* 0x0000002005057812 */ /* 0x100fe200078efe08 */
[----:B------:R-:W-:Y:S01]  /*0d00*/  IMAD.SHL.U32 R33, R33, 0x80, RZ ;  /* 0x0000008021217824 */ /* 0x000fe200078e00ff */
[----:B------:R-:W-:-:S02]  /*0d10*/  LOP3.LUT R7, R7, 0x40, R8, 0xfe, !PT ;  /* 0x0000004007077812 */ /* 0x000fc400078efe08 */
[----:B------:R-:W-:Y:S02]  /*0d20*/  LOP3.LUT R9, R9, 0x60, R8, 0xfe, !PT ;  /* 0x0000006009097812 */ /* 0x000fe400078efe08 */
[----:B------:R-:W-:Y:S01]  /*0d30*/  LEA.HI R15, R4, R15, RZ, 0x17 ;  /* 0x0000000f040f7211 */ /* 0x000fe200078fb8ff */
[----:B------:R-:W-:Y:S01]  /*0d40*/  IMAD.MOV.U32 R4, RZ, RZ, RZ ;  /* 0x000000ffff047224 */ /* 0x000fe200078e00ff */
[----:B------:R-:W-:Y:S01]  /*0d50*/  SHF.R.U32.HI R8, RZ, 0x1f, R13 ;  /* 0x0000001fff087819 */ /* 0x000fe2000001160d */
[----:B------:R-:W-:Y:S01]  /*0d60*/  IMAD.HI R6, R7, -0x6e5d4c3b, R6 ;  /* 0x91a2b3c507067827 */ /* 0x000fe200078e0206 */
[----:B------:R-:W-:Y:S02]  /*0d70*/  PRMT R17, R10, 0x9910, RZ ;  /* 0x000099100a117816 */ /* 0x000fe400000000ff */
[----:B------:R-:W-:Y:S01]  /*0d80*/  LEA.HI.SX32 R13, R13, R8, 0x15 ;  /* 0x000000080d0d7211 */ /* 0x000fe200078faaff */
[----:B------:R-:W-:Y:S01]  /*0d90*/  IMAD.HI R4, R5, -0x6e5d4c3b, R4 ;  /* 0x91a2b3c505047827 */ /* 0x000fe200078e0204 */
[----:B------:R-:W-:-:S02]  /*0da0*/  PRMT R21, R11, 0x9910, RZ ;  /* 0x000099100b157816 */ /* 0x000fc400000000ff */
[----:B------:R-:W-:Y:S01]  /*0db0*/  PRMT R22, R19, 0x9910, RZ ;  /* 0x0000991013167816 */ /* 0x000fe200000000ff */
[----:B------:R-:W-:Y:S01]  /*0dc0*/  IMAD.MOV.U32 R8, RZ, RZ, RZ ;  /* 0x000000ffff087224 */ /* 0x000fe200078e00ff */
[----:B------:R-:W-:Y:S01]  /*0dd0*/  IADD3 R91, R33, 0x2000, RZ ;  /* 0x00002000215b7810 */ /* 0x000fe20007ffe0ff */
[----:B------:R-:W-:Y:S01]  /*0de0*/  IMAD R2, R15, -0xc00, R2 ;  /* 0xfffff4000f027824 */ /* 0x000fe200078e0202 */
[----:B------:R-:W-:Y:S01]  /*0df0*/  SHF.R.U32.HI R15, RZ, 0x1f, R6 ;  /* 0x0000001fff0f7819 */ /* 0x000fe20000011606 */
[----:B------:R-:W-:Y:S01]  /*0e00*/  IMAD.HI R8, R9, -0x6e5d4c3b, R8 ;  /* 0x91a2b3c509087827 */ /* 0x000fe200078e0208 */
[----:B------:R-:W-:Y:S02]  /*0e10*/  IADD3 R224, R33, 0x1000, RZ ;  /* 0x0000100021e07810 */ /* 0x000fe40007ffe0ff */
[----:B------:R-:W-:Y:S01]  /*0e20*/  LEA.HI.SX32 R15, R6, R15, 0x15 ;  /* 0x0000000f060f7211 */ /* 0x000fe200078faaff */
[----:B------:R-:W-:Y:S01]  /*0e30*/  IMAD R13, R13, -0xe10, R3 ;  /* 0xfffff1f00d0d7824 */ /* 0x000fe200078e0203 */
[----:B------:R-:W-:Y:S01]  /*0e40*/  SHF.R.U32.HI R3, RZ, 0x1f, R4 ;  /* 0x0000001fff037819 */ /* 0x000fe20000011604 */
[----:B------:R-:W-:Y:S01]  /*0e50*/  IMAD R20, R17, 0x2aab, RZ ;  /* 0x00002aab11147824 */ /* 0x000fe200078e02ff */
[----:B------:R-:W-:Y:S01]  /*0e60*/  SHF.R.U32.HI R17, RZ, 0x1f, R8 ;  /* 0x0000001fff117819 */ /* 0x000fe20000011608 */
[----:B------:R-:W-:Y:S01]  /*0e70*/  IMAD R21, R21, 0x2aab, RZ ;  /* 0x00002aab15157824 */ /* 0x000fe200078e02ff */
[----:B------:R-:W-:Y:S01]  /*0e80*/  LEA.HI.SX32 R3, R4, R3, 0x15 ;  /* 0x0000000304037211 */ /* 0x000fe200078faaff */
[----:B------:R-:W-:Y:S01]  /*0e90*/  IMAD R15, R15, -0xe10, R7 ;  /* 0xfffff1f00f0f7824 */ /* 0x000fe200078e0207 */
[----:B------:R-:W-:-:S02]  /*0ea0*/  SHF.R.S32.HI R4, RZ, 0x10, R20 ;  /* 0x00000010ff047819 */ /* 0x000fc40000011414 */
[----:B------:R-:W-:Y:S01]  /*0eb0*/  LEA.HI.SX32 R17, R8, R17, 0x15 ;  /* 0x0000001108117211 */ /* 0x000fe200078faaff */
[----:B------:R-:W-:Y:S01]  /*0ec0*/  IMAD R3, R3, -0xe10, R5 ;  /* 0xfffff1f003037824 */ /* 0x000fe200078e0205 */
[----:B------:R-:W-:Y:S01]  /*0ed0*/  LOP3.LUT R7, R4, 0xffff, RZ, 0xc0, !PT ;  /* 0x0000ffff04077812 */ /* 0x000fe200078ec0ff */
[----:B------:R-:W-:Y:S01]  /*0ee0*/  IMAD R15, R15, 0xc00, RZ ;  /* 0x00000c000f0f7824 */ /* 0x000fe200078e02ff */
[----:B------:R-:W-:Y:S01]  /*0ef0*/  SHF.R.S32.HI R5, RZ, 0x10, R21 ;  /* 0x00000010ff057819 */ /* 0x000fe20000011415 */
[----:B------:R-:W-:Y:S01]  /*0f00*/  IMAD R17, R17, -0xe10, R9 ;  /* 0xfffff1f011117824 */ /* 0x000fe200078e0209 */
[----:B------:R-:W-:Y:S02]  /*0f10*/  PRMT R8, R12, 0x9910, RZ ;  /* 0x000099100c087816 */ /* 0x000fe400000000ff */
[----:B------:R-:W-:Y:S01]  /*0f20*/  SHF.R.U32.HI R4, RZ, 0xf, R7 ;  /* 0x0000000fff047819 */ /* 0x000fe20000011607 */
[----:B------:R-:W-:Y:S01]  /*0f30*/  IMAD R89, R17, 0xc00, RZ ;  /* 0x00000c0011597824 */ /* 0x000fe200078e02ff */
[----:B------:R-:W-:Y:S01]  /*0f40*/  LOP3.LUT R6, R5, 0xffff, RZ, 0xc0, !PT ;  /* 0x0000ffff05067812 */ /* 0x000fe200078ec0ff */
[----:B------:R-:W-:Y:S01]  /*0f50*/  IMAD R8, R8, 0x2aab, RZ ;  /* 0x00002aab08087824 */ /* 0x000fe200078e02ff */
[----:B------:R-:W-:-:S02]  /*0f60*/  PRMT R9, R14, 0x9910, RZ ;  /* 0x000099100e097816 */ /* 0x000fc400000000ff */
[----:B------:R-:W-:Y:S02]  /*0f70*/  PRMT R20, R16, 0x9910, RZ ;  /* 0x0000991010147816 */ /* 0x000fe400000000ff */
[----:B------:R-:W-:Y:S01]  /*0f80*/  LEA.HI R4, R7, R4, RZ, 0x17 ;  /* 0x0000000407047211 */ /* 0x000fe200078fb8ff */
[----:B------:R-:W-:Y:S01]  /*0f90*/  IMAD.MOV.U32 R7, RZ, RZ, R9 ;  /* 0x000000ffff077224 */ /* 0x000fe200078e0009 */
[----:B------:R-:W-:Y:S01]  /*0fa0*/  SHF.R.U32.HI R5, RZ, 0xf, R6 ;  /* 0x0000000fff057819 */ /* 0x000fe20000011606 */
[----:B------:R-:W-:Y:S01]  /*0fb0*/  IMAD.MOV.U32 R9, RZ, RZ, R20 ;  /* 0x000000ffff097224 */ /* 0x000fe200078e0014 */
[----:B------:R-:W-:Y:S01]  /*0fc0*/  PRMT R21, R18, 0x9910, RZ ;  /* 0x0000991012157816 */ /* 0x000fe200000000ff */
[----:B------:R-:W-:Y:S01]  /*0fd0*/  IMAD R7, R7, 0x2aab, RZ ;  /* 0x00002aab07077824 */ /* 0x000fe200078e02ff */
[----:B------:R-:W-:Y:S02]  /*0fe0*/  LEA.HI R5, R6, R5, RZ, 0x17 ;  /* 0x0000000506057211 */ /* 0x000fe400078fb8ff */
[----:B------:R-:W-:Y:S01]  /*0ff0*/  SHF.R.S32.HI R6, RZ, 0x10, R8 ;  /* 0x00000010ff067819 */ /* 0x000fe20000011408 */
[----:B------:R-:W-:Y:S01]  /*1000*/  IMAD R8, R9, 0x2aab, RZ ;  /* 0x00002aab09087824 */ /* 0x000fe200078e02ff */
[----:B------:R-:W-:Y:S01]  /*1010*/  SHF.R.S32.HI R7, RZ, 0x10, R7 ;  /* 0x00000010ff077819 */ /* 0x000fe20000011407 */
[----:B------:R-:W-:Y:S01]  /*1020*/  IMAD.MOV.U32 R20, RZ, RZ, R21 ;  /* 0x000000ffff147224 */ /* 0x000fe200078e0015 */
[----:B------:R-:W-:Y:S01]  /*1030*/  LOP3.LUT R9, R6, 0xffff, RZ, 0xc0, !PT ;  /* 0x0000ffff06097812 */ /* 0x000fe200078ec0ff */
[----:B------:R-:W-:Y:S01]  /*1040*/  IMAD.MOV.U32 R21, RZ, RZ, R22 ;  /* 0x000000ffff157224 */ /* 0x000fe200078e0016 */
[----:B------:R-:W-:Y:S01]  /*1050*/  SHF.R.S32.HI R8, RZ, 0x10, R8 ;  /* 0x00000010ff087819 */ /* 0x000fe20000011408 */
[----:B------:R-:W-:Y:S01]  /*1060*/  IMAD R20, R20, 0x2aab, RZ ;  /* 0x00002aab14147824 */ /* 0x000fe200078e02ff */
[----:B------:R-:W-:Y:S01]  /*1070*/  SHF.R.U32.HI R6, RZ, 0xf, R9 ;  /* 0x0000000fff067819 */ /* 0x000fe20000011609 */
[----:B------:R-:W-:Y:S01]  /*1080*/  IMAD R21, R21, 0x2aab, RZ ;  /* 0x00002aab15157824 */ /* 0x000fe200078e02ff */
[----:B------:R-:W-:-:S02]  /*1090*/  LOP3.LUT R23, R8, 0xffff, RZ, 0xc0, !PT ;  /* 0x0000ffff08177812 */ /* 0x000fc400078ec0ff */
[----:B------:R-:W-:Y:S02]  /*10a0*/  LOP3.LUT R22, R7, 0xffff, RZ, 0xc0, !PT ;  /* 0x0000ffff07167812 */ /* 0x000fe400078ec0ff */
[----:B------:R-:W-:Y:S02]  /*10b0*/  SHF.R.U32.HI R8, RZ, 0xf, R23 ;  /* 0x0000000fff087819 */ /* 0x000fe40000011617 */
[----:B------:R-:W-:Y:S02]  /*10c0*/  LEA.HI R6, R9, R6, RZ, 0x17 ;  /* 0x0000000609067211 */ /* 0x000fe400078fb8ff */
[----:B------:R-:W-:Y:S01]  /*10d0*/  LEA.HI R8, R23, R8, RZ, 0x17 ;  /* 0x0000000817087211 */ /* 0x000fe200078fb8ff */
[----:B------:R-:W-:Y:S01]  /*10e0*/  IMAD R23, R3, 0xc00, RZ ;  /* 0x00000c0003177824 */ /* 0x000fe200078e02ff */
[----:B------:R-:W-:Y:S02]  /*10f0*/  PRMT R3, R4, 0x9910, RZ ;  /* 0x0000991004037816 */ /* 0x000fe400000000ff */
[----:B------:R-:W-:-:S02]  /*1100*/  PRMT R4, R5, 0x9910, RZ ;  /* 0x0000991005047816 */ /* 0x000fc400000000ff */
[----:B------:R-:W-:Y:S01]  /*1110*/  SHF.R.U32.HI R7, RZ, 0xf, R22 ;  /* 0x0000000fff077819 */ /* 0x000fe20000011616 */
[----:B------:R-:W-:Y:S01]  /*1120*/  IMAD R3, R3, 0xc00, RZ ;  /* 0x00000c0003037824 */ /* 0x000fe200078e02ff */
[----:B------:R-:W-:Y:S01]  /*1130*/  SHF.R.S32.HI R9, RZ, 0x10, R20 ;  /* 0x00000010ff097819 */ /* 0x000fe20000011414 */
[----:B------:R-:W-:Y:S01]  /*1140*/  IMAD R4, R4, 0xc00, RZ ;  /* 0x00000c0004047824 */ /* 0x000fe200078e02ff */
[----:B------:R-:W-:Y:S01]  /*1150*/  LEA.HI R7, R22, R7, RZ, 0x17 ;  /* 0x0000000716077211 */ /* 0x000fe200078fb8ff */
[----:B------:R-:W-:Y:S01]  /*1160*/  IMAD.MOV R3, RZ, RZ, -R3 ;  /* 0x000000ffff037224 */ /* 0x000fe200078e0a03 */
[----:B------:R-:W-:Y:S01]  /*1170*/  SHF.R.S32.HI R20, RZ, 0x10, R21 ;  /* 0x00000010ff147819 */ /* 0x000fe20000011415 */
[----:B------:R-:W-:Y:S01]  /*1180*/  IMAD.MOV R4, RZ, RZ, -R4 ;  /* 0x000000ffff047224 */ /* 0x000fe200078e0a04 */
[----:B------:R-:W-:Y:S01]  /*1190*/  LOP3.LUT R22, R9, 0xffff, RZ, 0xc0, !PT ;  /* 0x0000ffff09167812 */ /* 0x000fe200078ec0ff */
[----:B------:R-:W-:Y:S01]  /*11a0*/  IMAD R21, R13, 0xc00, RZ ;  /* 0x00000c000d157824 */ /* 0x000fe200078e02ff */
[----:B------:R-:W-:-:S02]  /*11b0*/  LOP3.LUT R20, R20, 0xffff, RZ, 0xc0, !PT ;  /* 0x0000ffff14147812 */ /* 0x000fc400078ec0ff */
[----:B------:R-:W-:Y:S02]  /*11c0*/  SHF.R.U32.HI R9, RZ, 0xf, R22 ;  /* 0x0000000fff097819 */ /* 0x000fe40000011616 */
[----:B------:R-:W-:Y:S02]  /*11d0*/  PRMT R3, R3, 0x7710, RZ ;  /* 0x0000771003037816 */ /* 0x000fe400000000ff */
[----:B------:R-:W-:Y:S02]  /*11e0*/  PRMT R5, R6, 0x9910, RZ ;  /* 0x0000991006057816 */ /* 0x000fe400000000ff */
[----:B------:R-:W-:Y:S01]  /*11f0*/  PRMT R4, R4, 0x7710, RZ ;  /* 0x0000771004047816 */ /* 0x000fe200000000ff */
[----:B------:R-:W-:Y:S01]  /*1200*/  IMAD.IADD R10, R10, 0x1, R3 ;  /* 0x000000010a0a7824 */ /* 0x000fe200078e0203 */
[----:B------:R-:W-:Y:S01]  /*1210*/  PRMT R6, R7, 0x9910, RZ ;  /* 0x0000991007067816 */ /* 0x000fe200000000ff */
[----:B------:R-:W-:Y:S01]  /*1220*/  IMAD R3, R5, 0xc00, RZ ;  /* 0x00000c0005037824 */ /* 0x000fe200078e02ff */
[----:B------:R-:W-:Y:S01]  /*1230*/  SHF.R.U32.HI R13, RZ, 0xf, R20 ;  /* 0x0000000fff0d7819 */ /* 0x000fe20000011614 */
[----:B------:R-:W-:Y:S01]  /*1240*/  IMAD.IADD R11, R11, 0x1, R4 ;  /* 0x000000010b0b7824 */ /* 0x000fe200078e0204 */
[----:B------:R-:W-:Y:S01]  /*1250*/  LEA.HI R9, R22, R9, RZ, 0x17 ;  /* 0x0000000916097211 */ /* 0x000fe200078fb8ff */
[----:B------:R-:W-:Y:S01]  /*1260*/  IMAD R4, R6, 0xc00, RZ ;  /* 0x00000c0006047824 */ /* 0x000fe200078e02ff */
[----:B------:R-:W-:Y:S01]  /*1270*/  PRMT R8, R8, 0x9910, RZ ;  /* 0x0000991008087816 */ /* 0x000fe200000000ff */
[----:B------:R-:W-:Y:S01]  /*1280*/  IMAD.MOV R5, RZ, RZ, -R3 ;  /* 0x000000ffff057224 */ /* 0x000fe200078e0a03 */
[----:B------:R-:W-:Y:S01]  /*1290*/  LEA.HI R13, R20, R13, RZ, 0x17 ;  /* 0x0000000d140d7211 */ /* 0x000fe200078fb8ff */
[----:B------:R-:W-:Y:S01]  /*12a0*/  IMAD.MOV R4, RZ, RZ, -R4 ;  /* 0x000000ffff047224 */ /* 0x000fe200078e0a04 */
[----:B------:R-:W-:Y:S01]  /*12b0*/  PRMT R9, R9, 0x9910, RZ ;  /* 0x0000991009097816 */ /* 0x000fe200000000ff */
[----:B------:R-:W-:Y:S01]  /*12c0*/  IMAD.MOV.U32 R3, RZ, RZ, R8 ;  /* 0x000000ffff037224 */ /* 0x000fe200078e0008 */
[----:B------:R-:W-:-:S02]  /*12d0*/  PRMT R13, R13, 0x9910, RZ ;  /* 0x000099100d0d7816 */ /* 0x000fc400000000ff */
[----:B------:R-:W-:Y:S01]  /*12e0*/  PRMT R5, R5, 0x7710, RZ ;  /* 0x0000771005057816 */ /* 0x000fe200000000ff */
[----:B------:R-:W-:Y:S01]  /*12f0*/  IMAD.MOV.U32 R6, RZ, RZ, R9 ;  /* 0x000000ffff067224 */ /* 0x000fe200078e0009 */
[----:B------:R-:W-:Y:S01]  /*1300*/  PRMT R7, R4, 0x7710, RZ ;  /* 0x0000771004077816 */ /* 0x000fe200000000ff */
[----:B------:R-:W-:Y:S01]  /*1310*/  IMAD R3, R3, 0xc00, RZ ;  /* 0x00000c0003037824 */ /* 0x000fe200078e02ff */
[--C-:B------:R-:W-:Y:S01]  /*1320*/  LOP3.LUT R24, R21, 0x70, R0.reuse, 0xf8, !PT ;  /* 0x0000007015187812 */ /* 0x100fe200078ef800 */
[----:B------:R-:W-:Y:S01]  /*1330*/  IMAD.MOV.U32 R8, RZ, RZ, R13 ;  /* 0x000000ffff087224 */ /* 0x000fe200078e000d */
[--C-:B------:R-:W-:Y:S01]  /*1340*/  LOP3.LUT R22, R15, 0x70, R0.reuse, 0xf8, !PT ;  /* 0x000000700f167812 */ /* 0x100fe200078ef800 */
[----:B------:R-:W-:Y:S01]  /*1350*/  IMAD R4, R6, 0xc00, RZ ;  /* 0x00000c0006047824 */ /* 0x000fe200078e02ff */
[----:B------:R-:W-:Y:S01]  /*1360*/  LOP3.LUT R20, R23, 0x70, R0, 0xf8, !PT ;  /* 0x0000007017147812 */ /* 0x000fe200078ef800 */
[----:B------:R-:W-:Y:S01]  /*1370*/  IMAD.IADD R12, R12, 0x1, R5 ;  /* 0x000000010c0c7824 */ /* 0x000fe200078e0205 */
[----:B------:R-:W-:Y:S01]  /*1380*/  PRMT R9, R11, 0x9910, RZ ;  /* 0x000099100b097816 */ /* 0x000fe200000000ff */
[----:B------:R-:W-:Y:S01]  /*1390*/  IMAD.MOV R3, RZ, RZ, -R3 ;  /* 0x000000ffff037224 */ /* 0x000fe200078e0a03 */
[----:B------:R-:W-:Y:S01]  /*13a0*/  IADD3 R30, P1, R24, c[0x0][0x160], RZ ;  /* 0x00005800181e7a10 */ /* 0x000fe20007f3e0ff */
[----:B------:R-:W-:Y:S01]  /*13b0*/  IMAD R5, R8, 0xc00, RZ ;  /* 0x00000c0008057824 */ /* 0x000fe200078e02ff */
[----:B------:R-:W-:Y:S01]  /*13c0*/  PRMT R11, R12, 0x9910, RZ ;  /* 0x000099100c0b7816 */ /* 0x000fe200000000ff */
[----:B------:R-:W-:Y:S01]  /*13d0*/  IMAD.MOV R4, RZ, RZ, -R4 ;  /* 0x000000ffff047224 */ /* 0x000fe200078e0a04 */
[----:B------:R-:W-:Y:S01]  /*13e0*/  PRMT R3, R3, 0x7710, RZ ;  /* 0x0000771003037816 */ /* 0x000fe200000000ff */
[----:B------:R-:W-:Y:S01]  /*13f0*/  IMAD.MOV R6, RZ, RZ, -R5 ;  /* 0x000000ffff067224 */ /* 0x000fe200078e0a05 */
[----:B------:R-:W-:Y:S01]  /*1400*/  IADD3 R202, P5, R22, c[0x0][0x160], RZ ;  /* 0x0000580016ca7a10 */ /* 0x000fe20007fbe0ff */
[----:B------:R-:W-:Y:S01]  /*1410*/  IMAD.IADD R14, R14, 0x1, R7 ;  /* 0x000000010e0e7824 */ /* 0x000fe200078e0207 */
[----:B------:R-:W-:Y:S01]  /*1420*/  PRMT R5, R4, 0x7710, RZ ;  /* 0x0000771004057816 */ /* 0x000fe200000000ff */
[----:B------:R-:W-:Y:S01]  /*1430*/  IMAD R7, R2, 0xc00, RZ ;  /* 0x00000c0002077824 */ /* 0x000fe200078e02ff */
[----:B------:R-:W-:Y:S01]  /*1440*/  PRMT R4, R6, 0x7710, RZ ;  /* 0x0000771006047816 */ /* 0x000fe200000000ff */
[----:B------:R-:W-:Y:S01]  /*1450*/  IMAD.IADD R2, R16, 0x1, R3 ;  /* 0x0000000110027824 */ /* 0x000fe200078e0203 */
[----:B------:R-:W-:Y:S01]  /*1460*/  LOP3.LUT R6, R89, 0x70, R0, 0xf8, !PT ;  /* 0x0000007059067812 */ /* 0x000fe200078ef800 */
[----:B------:R-:W-:Y:S01]  /*1470*/  IMAD.IADD R3, R18, 0x1, R5 ;  /* 0x0000000112037824 */ /* 0x000fe200078e0205 */
[----:B------:R-:W-:Y:S01]  /*1480*/  PRMT R5, R10, 0x9910, RZ ;  /* 0x000099100a057816 */ /* 0x000fe200000000ff */
[----:B------:R-:W-:Y:S01]  /*1490*/  IMAD.IADD R4, R19, 0x1, R4 ;  /* 0x0000000113047824 */ /* 0x000fe200078e0204 */
[----:B------:R-:W-:Y:S01]  /*14a0*/  IADD3 R204, P6, R6, c[0x0][0x160], RZ ;  /* 0x0000580006cc7a10 */ /* 0x000fe20007fde0ff */
[----:B------:R-:W-:Y:S01]  /*14b0*/  IMAD R9, R9, 0xc00, RZ ;  /* 0x00000c0009097824 */ /* 0x000fe200078e02ff */
[----:B------:R-:W-:Y:S01]  /*14c0*/  LOP3.LUT R8, R7, 0x70, R0, 0xf8, !PT ;  /* 0x0000007007087812 */ /* 0x000fe200078ef800 */
[----:B------:R-:W-:Y:S01]  /*14d0*/  IMAD R5, R5, 0xc00, RZ ;  /* 0x00000c0005057824 */ /* 0x000fe200078e02ff */
[----:B------:R-:W-:Y:S01]  /*14e0*/  PRMT R13, R14, 0x9910, RZ ;  /* 0x000099100e0d7816 */ /* 0x000fe200000000ff */
[----:B------:R-:W-:Y:S01]  /*14f0*/  IMAD R11, R11, 0xc00, RZ ;  /* 0x00000c000b0b7824 */ /* 0x000fe200078e02ff */
[----:B------:R-:W-:Y:S01]  /*1500*/  PRMT R2, R2, 0x9910, RZ ;  /* 0x0000991002027816 */ /* 0x000fe200000000ff */
[----:B------:R-:W-:Y:S01]  /*1510*/  IMAD.MOV.U32 R34, RZ, RZ, R202 ;  /* 0x000000ffff227224 */ /* 0x000fe200078e00ca */
[----:B------:R-:W-:Y:S01]  /*1520*/  IADD3 R200, P4, R20, c[0x0][0x160], RZ ;  /* 0x0000580014c87a10 */ /* 0x000fe20007f9e0ff */
[----:B------:R-:W-:Y:S01]  /*1530*/  IMAD R13, R13, 0xc00, RZ ;  /* 0x00000c000d0d7824 */ /* 0x000fe200078e02ff */
[----:B------:R-:W-:Y:S01]  /*1540*/  LEA.HI.X.SX32 R205, R6, c[0x0][0x164], 0x1, P6 ;  /* 0x0000590006cd7a11 */ /* 0x000fe200030f0eff */
[----:B------:R-:W-:Y:S01]  /*1550*/  IMAD.MOV.U32 R88, RZ, RZ, R204 ;  /* 0x000000ffff587224 */ /* 0x000fe200078e00cc */
[----:B------:R-:W-:-:S02]  /*1560*/  PRMT R37, R3, 0x9910, RZ ;  /* 0x0000991003257816 */ /* 0x000fc400000000ff */
[----:B------:R-:W-:Y:S02]  /*1570*/  IADD3 R206, P3, R8, c[0x0][0x168], RZ ;  /* 0x00005a0008ce7a10 */ /* 0x000fe40007f7e0ff */
[----:B------:R-:W-:Y:S01]  /*1580*/  LOP3.LUT R6, R5, 0x70, R0, 0xf8, !PT ;  /* 0x0000007005067812 */ /* 0x000fe200078ef800 */
[----:B------:R-:W-:Y:S01]  /*1590*/  IMAD R37, R37, 0xc00, RZ ;  /* 0x00000c0025257824 */ /* 0x000fe200078e02ff */
[----:B------:R-:W-:Y:S02]  /*15a0*/  PRMT R39, R4, 0x9910, RZ ;  /* 0x0000991004277816 */ /* 0x000fe400000000ff */
[----:B------:R-:W-:Y:S02]  /*15b0*/  LEA.HI.X.SX32 R31, R24, c[0x0][0x164], 0x1, P1 ;  /* 0x00005900181f7a11 */ /* 0x000fe400008f0eff */
[----:B------:R-:W-:Y:S01]  /*15c0*/  LEA.HI.X.SX32 R35, R15, c[0x0][0x164], 0x1, P5 ;  /* 0x000059000f237a11 */ /* 0x000fe200028f0eff */
[----:B------:R-:W-:Y:S01]  /*15d0*/  IMAD R15, R2, 0xc00, RZ ;  /* 0x00000c00020f7824 */ /* 0x000fe200078e02ff */
[----:B------:R-:W-:Y:S01]  /*15e0*/  LEA.HI.X.SX32 R201, R20, c[0x0][0x164], 0x1, P4 ;  /* 0x0000590014c97a11 */ /* 0x000fe200020f0eff */
[----:B------:R-:W-:Y:S01]  /*15f0*/  IMAD R39, R39, 0xc00, RZ ;  /* 0x00000c0027277824 */ /* 0x000fe200078e02ff */
[----:B------:R-:W-:Y:S01]  /*1600*/  LEA.HI.X.SX32 R203, R22, c[0x0][0x164], 0x1, P5 ;  /* 0x0000590016cb7a11 */ /* 0x000fe200028f0eff */
[----:B------:R1:W-:Y:S01]  /*1610*/  LDGSTS.E.BYPASS.128 [R245+0x10000], [R30.64] ;  /* 0x100000001ef57fae */ /* 0x0003e2000b901c4e */
[----:B------:R-:W-:-:S02]  /*1620*/  LEA.HI.X.SX32 R207, R8, c[0x0][0x16c], 0x1, P3 ;  /* 0x00005b0008cf7a11 */ /* 0x000fc400018f0eff */
[C---:B------:R-:W-:Y:S01]  /*1630*/  IADD3 R16, P0, R6.reuse, c[0x0][0x168], RZ ;  /* 0x00005a0006107a10 */ /* 0x040fe20007f1e0ff */
[----:B------:R2:W-:Y:S01]  /*1640*/  LDGSTS.E.BYPASS.128 [R245+0x11000], [R200.64] ;  /* 0x11000000c8f57fae */ /* 0x0005e2000b901c4e */
[--C-:B------:R-:W-:Y:S02]  /*1650*/  LOP3.LUT R8, R9, 0x70, R0.reuse, 0xf8, !PT ;  /* 0x0000007009087812 */ /* 0x100fe400078ef800 */
[--C-:B------:R-:W-:Y:S01]  /*1660*/  LOP3.LUT R10, R11, 0x70, R0.reuse, 0xf8, !PT ;  /* 0x000000700b0a7812 */ /* 0x100fe200078ef800 */
[----:B------:R3:W-:Y:S01]  /*1670*/  LDGSTS.E.BYPASS.128 [R245+0x12000], [R202.64] ;  /* 0x12000000caf57fae */ /* 0x0007e2000b901c4e */
[--C-:B------:R-:W-:Y:S02]  /*1680*/  LOP3.LUT R2, R13, 0x70, R0.reuse, 0xf8, !PT ;  /* 0x000000700d027812 */ /* 0x100fe400078ef800 */
[----:B------:R-:W-:Y:S01]  /*1690*/  LEA.HI.X.SX32 R17, R6, c[0x0][0x16c], 0x1, P0 ;  /* 0x00005b0006117a11 */ /* 0x000fe200000f0eff */
[----:B------:R4:W-:Y:S01]  /*16a0*/  LDGSTS.E.BYPASS.128 [R245+0x13000], [R204.64] ;  /* 0x13000000ccf57fae */ /* 0x0009e2000b901c4e */
[----:B------:R-:W-:-:S02]  /*16b0*/  LOP3.LUT R4, R15, 0x70, R0, 0xf8, !PT ;  /* 0x000000700f047812 */ /* 0x000fc400078ef800 */
[----:B-1----:R-:W-:Y:S01]  /*16c0*/  LEA.HI.X.SX32 R31, R21, c[0x0][0x164], 0x1, P1 ;  /* 0x00005900151f7a11 */ /* 0x002fe200008f0eff */
[----:B------:R-:W0:Y:S01]  /*16d0*/  LDGDEPBAR ;  /* 0x00000000000079af */ /* 0x000e220000000000 */
[----:B------:R-:W-:Y:S02]  /*16e0*/  IADD3 R18, P2, R8, c[0x0][0x168], RZ ;  /* 0x00005a0008127a10 */ /* 0x000fe40007f5e0ff */
[--C-:B------:R-:W-:Y:S01]  /*16f0*/  LOP3.LUT R6, R37, 0x70, R0.reuse, 0xf8, !PT ;  /* 0x0000007025067812 */ /* 0x100fe200078ef800 */
[----:B------:R1:W-:Y:S01]  /*1700*/  LDGSTS.E.BYPASS.128 [R245], [R206.64] ;  /* 0x00000000cef57fae */ /* 0x0003e2000b901c4e */
[----:B------:R-:W-:Y:S02]  /*1710*/  IADD3 R20, P1, R10, c[0x0][0x168], RZ ;  /* 0x00005a000a147a10 */ /* 0x000fe40007f3e0ff */
[----:B------:R-:W-:Y:S01]  /*1720*/  LEA.HI.X.SX32 R89, R89, c[0x0][0x164], 0x1, P6 ;  /* 0x0000590059597a11 */ /* 0x000fe200030f0eff */
[----:B------:R1:W-:Y:S01]  /*1730*/  LDGSTS.E.BYPASS.128 [R245+0x1000], [R16.64] ;  /* 0x0100000010f57fae */ /* 0x0003e2000b901c4e */
[----:B------:R-:W-:-:S02]  /*1740*/  LOP3.LUT R0, R39, 0x70, R0, 0xf8, !PT ;  /* 0x0000007027007812 */ /* 0x000fc400078ef800 */
[----:B------:R-:W-:Y:S02]  /*1750*/  IADD3 R22, P6, R2, c[0x0][0x168], RZ ;  /* 0x00005a0002167a10 */ /* 0x000fe40007fde0ff */
[----:B------:R-:W-:Y:S02]  /*1760*/  LEA.HI.X.SX32 R3, R23, c[0x0][0x164], 0x1, P4 ;  /* 0x0000590017037a11 */ /* 0x000fe400020f0eff */
[----:B------:R-:W-:Y:S02]  /*1770*/  IADD3 R24, P5, R4, c[0x0][0x168], RZ ;  /* 0x00005a0004187a10 */ /* 0x000fe40007fbe0ff */
[----:B------:R-:W-:Y:S02]  /*1780*/  LEA.HI.X.SX32 R19, R8, c[0x0][0x16c], 0x1, P2 ;  /* 0x00005b0008137a11 */ /* 0x000fe400010f0eff */
[----:B------:R-:W-:Y:S02]  /*1790*/  IADD3 R26, P4, R6, c[0x0][0x168], RZ ;  /* 0x00005a00061a7a10 */ /* 0x000fe40007f9e0ff */
[----:B-1----:R-:W-:Y:S01]  /*17a0*/  LEA.HI.X.SX32 R207, R7, c[0x0][0x16c], 0x1, P3 ;  /* 0x00005b0007cf7a11 */ /* 0x002fe200018f0eff */
[----:B------:R1:W-:Y:S01]  /*17b0*/  LDGSTS.E.BYPASS.128 [R245+0x2000], [R18.64] ;  /* 0x0200000012f57fae */ /* 0x0003e2000b901c4e */
[----:B------:R-:W-:-:S02]  /*17c0*/  LEA.HI.X.SX32 R21, R10, c[0x0][0x16c], 0x1, P1 ;  /* 0x00005b000a157a11 */ /* 0x000fc400008f0eff */
[----:B------:R-:W-:Y:S02]  /*17d0*/  IADD3 R28, P3, R0, c[0x0][0x168], RZ ;  /* 0x00005a00001c7a10 */ /* 0x000fe40007f7e0ff */
[----:B------:R-:W-:Y:S01]  /*17e0*/  LEA.HI.X.SX32 R23, R2, c[0x0][0x16c], 0x1, P6 ;  /* 0x00005b0002177a11 */ /* 0x000fe200030f0eff */
[----:B------:R3:W-:Y:S01]  /*17f0*/  LDGSTS.E.BYPASS.128 [R245+0x3000], [R20.64] ;  /* 0x0300000014f57fae */ /* 0x0007e2000b901c4e */
[----:B------:R-:W-:Y:S01]  /*1800*/  LEA.HI.X.SX32 R25, R4, c[0x0][0x16c], 0x1, P5 ;  /* 0x00005b0004197a11 */ /* 0x000fe200028f0eff */
[----:B------:R-:W-:Y:S01]  /*1810*/  IMAD.MOV.U32 R2, RZ, RZ, R200 ;  /* 0x000000ffff027224 */ /* 0x000fe200078e00c8 */
[----:B------:R-:W-:Y:S01]  /*1820*/  LEA.HI.X.SX32 R27, R6, c[0x0][0x16c], 0x1, P4 ;  /* 0x00005b00061b7a11 */ /* 0x000fe200020f0eff */
[----:B------:R4:W-:Y:S01]  /*1830*/  LDGSTS.E.BYPASS.128 [R245+0x4000], [R22.64] ;  /* 0x0400000016f57fae */ /* 0x0009e2000b901c4e */
[----:B------:R-:W-:Y:S01]  /*1840*/  LEA.HI.X.SX32 R29, R0, c[0x0][0x16c], 0x1, P3 ;  /* 0x00005b00001d7a11 */ /* 0x000fe200018f0eff */
[----:B------:R-:W-:Y:S01]  /*1850*/  CS2R R6, SRZ ;  /* 0x0000000000067805 */ /* 0x000fe2000001ff00 */
[----:B------:R-:W-:Y:S01]  /*1860*/  LEA.HI.X.SX32 R17, R5, c[0x0][0x16c], 0x1, P0 ;  /* 0x00005b0005117a11 */ /* 0x000fe200000f0eff */
[----:B------:R4:W-:Y:S01]  /*1870*/  LDGSTS.E.BYPASS.128 [R245+0x5000], [R24.64] ;  /* 0x0500000018f57fae */ /* 0x0009e2000b901c4e */
[----:B-1----:R-:W-:Y:S01]  /*1880*/  LEA.HI.X.SX32 R19, R9, c[0x0][0x16c], 0x1, P2 ;  /* 0x00005b0009137a11 */ /* 0x002fe200010f0eff */
[----:B------:R-:W-:Y:S01]  /*1890*/  CS2R R4, SRZ ;  /* 0x0000000000047805 */ /* 0x000fe2000001ff00 */
[----:B--2---:R-:W-:Y:S01]  /*18a0*/  IADD3 R200, P2, R200, 0x100, RZ ;  /* 0x00000100c8c87810 */ /* 0x004fe20007f5e0ff */
[----:B------:R1:W-:Y:S01]  /*18b0*/  LDGSTS.E.BYPASS.128 [R245+0x6000], [R26.64] ;  /* 0x060000001af57fae */ /* 0x0003e2000b901c4e */
[----:B---3--:R-:W-:Y:S01]  /*18c0*/  LEA.HI.X.SX32 R21, R11, c[0x0][0x16c], 0x1, P1 ;  /* 0x00005b000b157a11 */ /* 0x008fe200008f0eff */
[----:B------:R-:W-:Y:S01]  /*18d0*/  CS2R R8, SRZ ;  /* 0x0000000000087805 */ /* 0x000fe2000001ff00 */
[----:B------:R-:W-:Y:S01]  /*18e0*/  IADD3 R202, P1, R202, 0x100, RZ ;  /* 0x00000100caca7810 */ /* 0x000fe20007f3e0ff */
[----:B------:R2:W-:Y:S01]  /*18f0*/  LDGSTS.E.BYPASS.128 [R245+0x7000], [R28.64] ;  /* 0x070000001cf57fae */ /* 0x0005e2000b901c4e */
[----:B----4-:R-:W-:Y:S01]  /*1900*/  LEA.HI.X.SX32 R23, R13, c[0x0][0x16c], 0x1, P6 ;  /* 0x00005b000d177a11 */ /* 0x010fe200030f0eff */
[----:B------:R-:W-:Y:S01]  /*1910*/  CS2R R10, SRZ ;  /* 0x00000000000a7805 */ /* 0x000fe2000001ff00 */
[----:B------:R-:W-:Y:S01]  /*1920*/  IADD3 R221, R33, 0x3000, RZ ;  /* 0x0000300021dd7810 */ /* 0x000fe20007ffe0ff */
[----:B------:R-:W0:Y:S01]  /*1930*/  LDGDEPBAR ;  /* 0x00000000000079af */ /* 0x000e220000000000 */
[----:B------:R-:W-:Y:S01]  /*1940*/  LEA.HI.X.SX32 R25, R15, c[0x0][0x16c], 0x1, P5 ;  /* 0x00005b000f197a11 */ /* 0x000fe200028f0eff */
[----:B------:R-:W-:Y:S01]  /*1950*/  IMAD.X R201, RZ, RZ, R35, P1 ;  /* 0x000000ffffc97224 */ /* 0x000fe200008e0623 */
[----:B------:R-:W-:Y:S01]  /*1960*/  IADD3 R218, P1, R26, 0x100, RZ ;  /* 0x000001001ada7810 */ /* 0x000fe20007f3e0ff */
[----:B------:R-:W-:Y:S01]  /*1970*/  BAR.SYNC.DEFER_BLOCKING 0x0 ;  /* 0x0000000000007b1d */ /* 0x000fe20000010000 */
[----:B-1----:R-:W-:Y:S01]  /*1980*/  LEA.HI.X.SX32 R27, R37, c[0x0][0x16c], 0x1, P4 ;  /* 0x00005b00251b7a11 */ /* 0x002fe200020f0eff */
[----:B------:R-:W-:Y:S01]  /*1990*/  CS2R R12, SRZ ;  /* 0x00000000000c7805 */ /* 0x000fe2000001ff00 */
[----:B------:R-:W-:Y:S01]  /*19a0*/  IADD3 R212, P4, R20, 0x100, RZ ;  /* 0x0000010014d47810 */ /* 0x000fe20007f9e0ff */
[----:B------:R-:W-:Y:S01]  /*19b0*/  CS2R R36, SRZ ;  /* 0x0000000000247805 */ /* 0x000fe2000001ff00 */
[----:B--2---:R-:W-:Y:S01]  /*19c0*/  LEA.HI.X.SX32 R29, R39, c[0x0][0x16c], 0x1, P3 ;  /* 0x00005b00271d7a11 */ /* 0x004fe200018f0eff */
[----:B------:R-:W-:Y:S01]  /*19d0*/  CS2R R14, SRZ ;  /* 0x00000000000e7805 */ /* 0x000fe2000001ff00 */
[----:B------:R-:W-:Y:S01]  /*19e0*/  IADD3 R210, P5, R18, 0x100, RZ ;  /* 0x0000010012d27810 */ /* 0x000fe20007fbe0ff */
[----:B------:R-:W-:Y:S01]  /*19f0*/  CS2R R38, SRZ ;  /* 0x0000000000267805 */ /* 0x000fe2000001ff00 */
[-C--:B------:R-:W-:Y:S01]  /*1a00*/  LOP3.LUT R222, R91, R246.reuse, RZ, 0xfc, !PT ;  /* 0x000000f65bde7212 */ /* 0x080fe200078efcff */
[----:B------:R-:W-:Y:S01]  /*1a10*/  IMAD.X R217, RZ, RZ, R27, P1 ;  /* 0x000000ffffd97224 */ /* 0x000fe200008e061b */
[-C--:B------:R-:W-:Y:S01]  /*1a20*/  LOP3.LUT R221, R221, R246.reuse, RZ, 0xfc, !PT ;  /* 0x000000f6dddd7212 */ /* 0x080fe200078efcff */
[----:B------:R-:W-:Y:S01]  /*1a30*/  IMAD.X R211, RZ, RZ, R21, P4 ;  /* 0x000000ffffd37224 */ /* 0x000fe200020e0615 */
[----:B------:R-:W-:Y:S01]  /*1a40*/  LOP3.LUT R223, R224, R246, RZ, 0xfc, !PT ;  /* 0x000000f6e0df7212 */ /* 0x000fe200078efcff */
[----:B------:R-:W-:Y:S01]  /*1a50*/  IMAD.X R209, RZ, RZ, R19, P5 ;  /* 0x000000ffffd17224 */ /* 0x000fe200028e0613 */
[----:B------:R-:W-:Y:S01]  /*1a60*/  @!PT LDS RZ, [RZ] ;  /* 0x00000000fffff984 */ /* 0x000fe20000000800 */
[----:B------:R-:W-:Y:S01]  /*1a70*/  @!PT LDS RZ, [RZ] ;  /* 0x00000000fffff984 */ /* 0x000fe20000000800 */
[----:B------:R-:W-:Y:S01]  /*1a80*/  @!PT LDS RZ, [RZ] ;  /* 0x00000000fffff984 */ /* 0x000fe20000000800 */
[----:B------:R1:W-:Y:S04]  /*1a90*/  LDGSTS.E.BYPASS.128 [R245+0x14000], [R30.64+0x80] ;  /* 0x140000801ef57fae */ /* 0x0003e8000b901c4e */
[----:B------:R2:W-:Y:S04]  /*1aa0*/  LDGSTS.E.BYPASS.128 [R245+0x15000], [R2.64+0x80] ;  /* 0x1500008002f57fae */ /* 0x0005e8000b901c4e */
[----:B------:R1:W-:Y:S04]  /*1ab0*/  LDGSTS.E.BYPASS.128 [R245+0x16000], [R34.64+0x80] ;  /* 0x1600008022f57fae */ /* 0x0003e8000b901c4e */
[----:B------:R1:W-:Y:S04]  /*1ac0*/  LDGSTS.E.BYPASS.128 [R245+0x17000], [R88.64+0x80] ;  /* 0x1700008058f57fae */ /* 0x0003e8000b901c4e */
[----:B------:R-:W0:Y:S01]  /*1ad0*/  LDGDEPBAR ;  /* 0x00000000000079af */ /* 0x000e220000000000 */
[----:B--2---:R-:W-:Y:S01]  /*1ae0*/  IADD3 R2, P3, R30, 0x100, RZ ;  /* 0x000001001e027810 */ /* 0x004fe20007f7e0ff */
[----:B------:R-:W-:Y:S01]  /*1af0*/  IMAD.X R3, RZ, RZ, R3, P2 ;  /* 0x000000ffff037224 */ /* 0x000fe200010e0603 */
[----:B------:R-:W-:Y:S01]  /*1b00*/  IADD3 R216, P2, R24, 0x100, RZ ;  /* 0x0000010018d87810 */ /* 0x000fe20007f5e0ff */
[----:B------:R2:W-:Y:S02]  /*1b10*/  LDGSTS.E.BYPASS.128 [R245+0x8000], [R206.64+0x80] ;  /* 0x08000080cef57fae */ /* 0x0005e4000b901c4e */
[----:B------:R-:W-:Y:S01]  /*1b20*/  IMAD.X R0, RZ, RZ, R31, P3 ;  /* 0x000000ffff007224 */ /* 0x000fe200018e061f */
[----:B------:R-:W-:Y:S01]  /*1b30*/  IADD3 R214, P3, R22, 0x100, RZ ;  /* 0x0000010016d67810 */ /* 0x000fe20007f7e0ff */
[----:B------:R1:W-:Y:S01]  /*1b40*/  LDGSTS.E.BYPASS.128 [R245+0x9000], [R16.64+0x80] ;  /* 0x0900008010f57fae */ /* 0x0003e2000b901c4e */
[----:B------:R-:W-:-:S03]  /*1b50*/  IMAD.X R215, RZ, RZ, R25, P2 ;  /* 0x000000ffffd77224 */ /* 0x000fc600010e0619 */
[----:B------:R1:W-:Y:S01]  /*1b60*/  LDGSTS.E.BYPASS.128 [R245+0xa000], [R18.64+0x80] ;  /* 0x0a00008012f57fae */ /* 0x0003e2000b901c4e */
[----:B------:R-:W-:-:S03]  /*1b70*/  IMAD.X R213, RZ, RZ, R23, P3 ;  /* 0x000000ffffd57224 */ /* 0x000fc600018e0617 */
[----:B------:R1:W-:Y:S01]  /*1b80*/  LDGSTS.E.BYPASS.128 [R245+0xb000], [R20.64+0x80] ;  /* 0x0b00008014f57fae */ /* 0x0003e2000b901c4e */
[----:B--2---:R-:W-:-:S03]  /*1b90*/  IADD3 R206, P0, R206, 0x100, RZ ;  /* 0x00000100cece7810 */ /* 0x004fc60007f1e0ff */
[----:B------:R1:W-:Y:S02]  /*1ba0*/  LDGSTS.E.BYPASS.128 [R245+0xc000], [R22.64+0x80] ;  /* 0x0c00008016f57fae */ /* 0x0003e4000b901c4e */
[----:B------:R-:W-:Y:S01]  /*1bb0*/  IMAD.X R205, RZ, RZ, R207, P0 ;  /* 0x000000ffffcd7224 */ /* 0x000fe200000e06cf */
[----:B------:R-:W-:Y:S01]  /*1bc0*/  IADD3 R204, P0, R204, 0x100, RZ ;  /* 0x00000100cccc7810 */ /* 0x000fe20007f1e0ff */
[----:B------:R1:W-:Y:S04]  /*1bd0*/  LDGSTS.E.BYPASS.128 [R245+0xd000], [R24.64+0x80] ;  /* 0x0d00008018f57fae */ /* 0x0003e8000b901c4e */
[----:B------:R1:W-:Y:S01]  /*1be0*/  LDGSTS.E.BYPASS.128 [R245+0xe000], [R26.64+0x80] ;  /* 0x0e0000801af57fae */ /* 0x0003e2000b901c4e */
[----:B------:R-:W-:Y:S01]  /*1bf0*/  IMAD.X R203, RZ, RZ, R89, P0 ;  /* 0x000000ffffcb7224 */ /* 0x000fe200000e0659 */
[----:B------:R-:W-:-:S02]  /*1c00*/  IADD3 R220, P0, R28, 0x100, RZ ;  /* 0x000001001cdc7810 */ /* 0x000fc40007f1e0ff */
[----:B------:R1:W-:Y:S03]  /*1c10*/  LDGSTS.E.BYPASS.128 [R245+0xf000], [R28.64+0x80] ;  /* 0x0f0000801cf57fae */ /* 0x0003e6000b901c4e */
[----:B------:R-:W-:Y:S01]  /*1c20*/  IMAD.X R219, RZ, RZ, R29, P0 ;  /* 0x000000ffffdb7224 */ /* 0x000fe200000e061d */
[----:B------:R-:W0:Y:S01]  /*1c30*/  LDGDEPBAR ;  /* 0x00000000000079af */ /* 0x000e220000000000 */
[----:B------:R-:W-:-:S05]  /*1c40*/  IADD3 R208, P0, R16, 0x100, RZ ;  /* 0x0000010010d07810 */ /* 0x000fca0007f1e0ff */
[----:B------:R-:W-:Y:S02]  /*1c50*/  IMAD.X R207, RZ, RZ, R17, P0 ;  /* 0x000000ffffcf7224 */ /* 0x000fe400000e0611 */
.L_x_0:
[----:B------:R-:W-:-:S04]  /*1c60*/  DEPBAR.LE SB0, 0x2 ;  /* 0x000080800000791a */ /* 0x000fc80000000000 */
[----:B------:R-:W-:Y:S01]  /*1c70*/  UIADD3 UR9, UR9, 0x1, URZ ;  /* 0x0000000109097890 */ /* 0x000fe2000fffe03f */
[----:B-1----:R-:W-:Y:S01]  /*1c80*/  IMAD.IADD R17, R246, 0x1, R227 ;  /* 0x00000001f6117824 */ /* 0x002fe200078e02e3 */
[----:B------:R-:W-:Y:S02]  /*1c90*/  UIADD3 UR8, UR8, 0x1, URZ ;  /* 0x0000000108087890 */ /* 0x000fe4000fffe03f */
[----:B------:R-:W-:Y:S02]  /*1ca0*/  UISETP.GE.AND UP0, UPT, UR9, 0x2, UPT ;  /* 0x000000020900788c */ /* 0x000fe4000bf06270 */
[----:B------:R-:W-:Y:S02]  /*1cb0*/  UISETP.GE.AND UP1, UPT, UR8, 0x2, UPT ;  /* 0x000000020800788c */ /* 0x000fe4000bf26270 */
[----:B------:R-:W-:Y:S02]  /*1cc0*/  USEL UR9, UR9, URZ, !UP0 ;  /* 0x0000003f09097287 */ /* 0x000fe4000c000000 */
[----:B------:R-:W-:-:S02]  /*1cd0*/  UISETP.GE.U32.AND UP0, UPT, UR4, 0x16, UPT ;  /* 0x000000160400788c */ /* 0x000fc4000bf06070 */
[----:B------:R-:W-:Y:S01]  /*1ce0*/  ULEA UR12, UR9, 0x10000, 0xe ;  /* 0x00010000090c7891 */ /* 0x000fe2000f8e703f */
[----:B------:R-:W-:Y:S01]  /*1cf0*/  BAR.SYNC.DEFER_BLOCKING 0x0 ;  /* 0x0000000000007b1d */ /* 0x000fe20000010000 */
[----:B------:R-:W-:Y:S01]  /*1d00*/  IMAD.U32 R32, RZ, RZ, UR9 ;  /* 0x00000009ff207e24 */ /* 0x000fe2000f8e00ff */
[----:B------:R-:W-:Y:S02]  /*1d10*/  UISETP.GE.U32.AND.EX UP0, UPT, UR5, URZ, UPT, UP0 ;  /* 0x0000003f0500728c */ /* 0x000fe4000bf06100 */
[----:B------:R-:W-:Y:S01]  /*1d20*/  USEL UR8, UR8, URZ, !UP1 ;  /* 0x0000003f08087287 */ /* 0x000fe2000c800000 */
[C---:B------:R-:W-:Y:S01]  /*1d30*/  IMAD R96, R32.reuse, 0x8000, R226 ;  /* 0x0000800020607824 */ /* 0x040fe200078e02e2 */
[----:B------:R-:W-:Y:S01]  /*1d40*/  UIADD3 UR4, UP1, UR4, 0x1, URZ ;  /* 0x0000000104047890 */ /* 0x000fe2000ff3e03f */
[C---:B------:R-:W-:Y:S01]  /*1d50*/  IMAD R100, R32.reuse, 0x8000, R223 ;  /* 0x0000800020647824 */ /* 0x040fe200078e02df */
[----:B------:R-:W-:Y:S01]  /*1d60*/  PLOP3.LUT P0, PT, PT, PT, UP0, 0x80, 0x0 ;  /* 0x000000000000781c */ /* 0x000fe20003f0f008 */
[C---:B------:R-:W-:Y:S01]  /*1d70*/  IMAD R104, R32.reuse, 0x8000, R222 ;  /* 0x0000800020687824 */ /* 0x040fe200078e02de */
[----:B------:R-:W-:Y:S01]  /*1d80*/  UIADD3.X UR5, URZ, UR5, URZ, UP1, !UPT ;  /* 0x000000053f057290 */ /* 0x000fe20008ffe43f */
[----:B------:R-:W-:-:S02]  /*1d90*/  IMAD R108, R32, 0x8000, R221 ;  /* 0x00008000206c7824 */ /* 0x000fc400078e02dd */
[C---:B------:R-:W-:Y:S02]  /*1da0*/  IMAD R28, R32.reuse, 0x8000, R17 ;  /* 0x00008000201c7824 */ /* 0x040fe400078e0211 */
[----:B------:R-:W-:-:S04]  /*1db0*/  IMAD R32, R32, 0x8000, R225 ;  /* 0x0000800020207824 */ /* 0x000fc800078e02e1 */
[--C-:B------:R-:W-:Y:S01]  /*1dc0*/  IMAD.IADD R248, R227, 0x1, R32.reuse ;  /* 0x00000001e3f87824 */ /* 0x100fe200078e0220 */
[----:B------:R-:W-:Y:S04]  /*1dd0*/  LDSM.16.M88.4 R24, [R244+UR12] ;  /* 0x0000000cf418783b */ /* 0x000fe80008000200 */
[----:B------:R-:W1:Y:S04]  /*1de0*/  LDSM.16.M88.4 R96, [R96] ;  /* 0x000000006060783b */ /* 0x000e680000000200 */
[----:B------:R-:W2:Y:S04]  /*1df0*/  LDSM.16.M88.4 R100, [R100] ;  /* 0x000000006464783b */ /* 0x000ea80000000200 */
[----:B------:R-:W3:Y:S04]  /*1e00*/  LDSM.16.M88.4 R104, [R104] ;  /* 0x000000006868783b */ /* 0x000ee80000000200 */
[----:B------:R-:W4:Y:S04]  /*1e10*/  LDSM.16.M88.4 R108, [R108] ;  /* 0x000000006c6c783b */ /* 0x000f280000000200 */
[----:B------:R-:W3:Y:S04]  /*1e20*/  LDSM.16.M88.4 R112, [R28+0x4000] ;  /* 0x004000001c70783b */ /* 0x000ee80000000200 */
[----:B------:R-:W4:Y:S04]  /*1e30*/  LDSM.16.M88.4 R116, [R28+0x5000] ;  /* 0x005000001c74783b */ /* 0x000f280000000200 */
[----:B------:R-:W4:Y:S04]  /*1e40*/  LDSM.16.M88.4 R120, [R28+0x6000] ;  /* 0x006000001c78783b */ /* 0x000f280000000200 */
[----:B------:R-:W4:Y:S04]  /*1e50*/  LDSM.16.M88.4 R124, [R28+0x7000] ;  /* 0x007000001c7c783b */ /* 0x000f280000000200 */
[----:B------:R-:W4:Y:S04]  /*1e60*/  LDSM.16.M88.4 R20, [R240+UR12] ;  /* 0x0000000cf014783b */ /* 0x000f280008000200 */
[----:B------:R-:W4:Y:S04]  /*1e70*/  LDSM.16.M88.4 R16, [R236+UR12] ;  /* 0x0000000cec10783b */ /* 0x000f280008000200 */
[----:B------:R-:W4:Y:S01]  /*1e80*/  LDSM.16.M88.4 R28, [R232+UR12] ;  /* 0x0000000ce81c783b */ /* 0x000f220008000200 */
[C---:B-1----:R-:W-:Y:S03]  /*1e90*/  IMMA.16832.S8.S8.SAT R128, R24.reuse.ROW, R96.COL, R128 ;  /* 0x0000006018807237 */ /* 0x042fe60000445c80 */
[----:B------:R-:W-:Y:S04]  /*1ea0*/  LDSM.16.M88.4 R88, [R235+UR12] ;  /* 0x0000000ceb58783b */ /* 0x000fe80008000200 */
[----:B------:R-:W-:Y:S01]  /*1eb0*/  LDSM.16.M88.4 R196, [R242+UR12] ;  /* 0x0000000cf2c4783b */ /* 0x000fe20008000200 */
[C---:B--2---:R-:W-:Y:S03]  /*1ec0*/  IMMA.16832.S8.S8.SAT R132, R24.reuse.ROW, R100.COL, R132 ;  /* 0x0000006418847237 */ /* 0x044fe60000445c84 */
[----:B------:R-:W-:Y:S05]  /*1ed0*/  LDSM.16.M88.4 R192, [R238+UR12] ;  /* 0x0000000ceec0783b */ /* 0x000fea0008000200 */
[C---:B---3--:R-:W-:Y:S08]  /*1ee0*/  IMMA.16832.S8.S8.SAT R136, R24.reuse.ROW, R104.COL, R136 ;  /* 0x0000006818887237 */ /* 0x048ff00000445c88 */
[C---:B----4-:R-:W-:Y:S08]  /*1ef0*/  IMMA.16832.S8.S8.SAT R148, R24.reuse.ROW, R108.COL, R148 ;  /* 0x0000006c18947237 */ /* 0x050ff00000445c94 */
[C---:B------:R-:W-:Y:S08]  /*1f00*/  IMMA.16832.S8.S8.SAT R152, R24.reuse.ROW, R112.COL, R152 ;  /* 0x0000007018987237 */ /* 0x040ff00000445c98 */
[C---:B------:R-:W-:Y:S08]  /*1f10*/  IMMA.16832.S8.S8.SAT R160, R24.reuse.ROW, R116.COL, R160 ;  /* 0x0000007418a07237 */ /* 0x040ff00000445ca0 */
[C---:B------:R-:W-:Y:S08]  /*1f20*/  IMMA.16832.S8.S8.SAT R168, R24.reuse.ROW, R120.COL, R168 ;  /* 0x0000007818a87237 */ /* 0x040ff00000445ca8 */
[----:B------:R-:W-:Y:S01]  /*1f30*/  IMMA.16832.S8.S8.SAT R164, R24.ROW, R124.COL, R164 ;  /* 0x0000007c18a47237 */ /* 0x000fe20000445ca4 */
[----:B------:R-:W1:Y:S07]  /*1f40*/  LDSM.16.M88.4 R24, [R243+UR12] ;  /* 0x0000000cf318783b */ /* 0x000e6e0008000200 */
[C---:B------:R-:W-:Y:S08]  /*1f50*/  IMMA.16832.S8.S8.SAT R156, R20.reuse.ROW, R96.COL, R156 ;  /* 0x00000060149c7237 */ /* 0x040ff00000445c9c */
[C---:B------:R-:W-:Y:S08]  /*1f60*/  IMMA.16832.S8.S8.SAT R144, R20.reuse.ROW, R100.COL, R144 ;  /* 0x0000006414907237 */ /* 0x040ff00000445c90 */
[C---:B------:R-:W-:Y:S08]  /*1f70*/  IMMA.16832.S8.S8.SAT R140, R20.reuse.ROW, R104.COL, R140 ;  /* 0x00000068148c7237 */ /* 0x040ff00000445c8c */
[C---:B------:R-:W-:Y:S08]  /*1f80*/  IMMA.16832.S8.S8.SAT R36, R20.reuse.ROW, R108.COL, R36 ;  /* 0x0000006c14247237 */ /* 0x040ff00000445c24 */
[C---:B------:R-:W-:Y:S08]  /*1f90*/  IMMA.16832.S8.S8.SAT R40, R20.reuse.ROW, R112.COL, R40 ;  /* 0x0000007014287237 */ /* 0x040ff00000445c28 */
[C---:B------:R-:W-:Y:S08]  /*1fa0*/  IMMA.16832.S8.S8.SAT R44, R20.reuse.ROW, R116.COL, R44 ;  /* 0x00000074142c7237 */ /* 0x040ff00000445c2c */
[C---:B------:R-:W-:Y:S08]  /*1fb0*/  IMMA.16832.S8.S8.SAT R48, R20.reuse.ROW, R120.COL, R48 ;  /* 0x0000007814307237 */ /* 0x040ff00000445c30 */
[----:B------:R-:W-:Y:S01]  /*1fc0*/  IMMA.16832.S8.S8.SAT R52, R20.ROW, R124.COL, R52 ;  /* 0x0000007c14347237 */ /* 0x000fe20000445c34 */
[----:B------:R-:W2:Y:S07]  /*1fd0*/  LDSM.16.M88.4 R20, [R239+UR12] ;  /* 0x0000000cef14783b */ /* 0x000eae0008000200 */
        /* <DEDUP_REMOVED lines=8> */
[----:B------:R-:W3:Y:S07]  /*2060*/  LDSM.16.M88.4 R84, [R231+UR12] ;  /* 0x0000000ce754783b */ /* 0x000eee0008000200 */
[C---:B------:R-:W-:Y:S08]  /*2070*/  IMMA.16832.S8.S8.SAT R4, R28.reuse.ROW, R96.COL, R4 ;  /* 0x000000601c047237 */ /* 0x040ff00000445c04 */
[C---:B------:R-:W-:Y:S08]  /*2080*/  IMMA.16832.S8.S8.SAT R8, R28.reuse.ROW, R100.COL, R8 ;  /* 0x000000641c087237 */ /* 0x040ff00000445c08 */
[C---:B------:R-:W-:Y:S08]  /*2090*/  IMMA.16832.S8.S8.SAT R92, R28.reuse.ROW, R104.COL, R12 ;  /* 0x000000681c5c7237 */ /* 0x040ff00000445c0c */
[C---:B------:R-:W-:Y:S08]  /*20a0*/  IMMA.16832.S8.S8.SAT R180, R28.reuse.ROW, R116.COL, R180 ;  /* 0x000000741cb47237 */ /* 0x040ff00000445cb4 */
[----:B------:R-:W-:Y:S07]  /*20b0*/  IMMA.16832.S8.S8.SAT R176, R28.ROW, R120.COL, R176 ;  /* 0x000000781cb07237 */ /* 0x000fee0000445cb0 */
[----:B------:R-:W-:Y:S01]  /*20c0*/  IMAD.IADD R120, R224, 0x1, R32 ;  /* 0x00000001e0787824 */ /* 0x000fe200078e0220 */
[C---:B-1----:R-:W-:Y:S01]  /*20d0*/  IMMA.16832.S8.S8.SAT R128, R24.reuse.ROW, R98.COL, R128 ;  /* 0x0000006218807237 */ /* 0x042fe20000445c80 */
[----:B------:R-:W-:Y:S04]  /*20e0*/  LDSM.16.M88.4 R32, [R248+0x7000] ;  /* 0x00700000f820783b */ /* 0x000fe80000000200 */
[----:B------:R-:W-:Y:S03]  /*20f0*/  LDSM.16.M88.4 R12, [R120+0x1000] ;  /* 0x00100000780c783b */ /* 0x000fe60000000200 */
[C---:B------:R-:W-:Y:S08]  /*2100*/  IMMA.16832.S8.S8.SAT R132, R24.reuse.ROW, R102.COL, R132 ;  /* 0x0000006618847237 */ /* 0x040ff00000445c84 */
[----:B------:R-:W-:Y:S08]  /*2110*/  IMMA.16832.S8.S8.SAT R136, R24.ROW, R106.COL, R136 ;  /* 0x0000006a18887237 */ /* 0x000ff00000445c88 */
[C---:B--2---:R-:W-:Y:S08]  /*2120*/  IMMA.16832.S8.S8.SAT R156, R20.reuse.ROW, R98.COL, R156 ;  /* 0x00000062149c7237 */ /* 0x044ff00000445c9c */
[C---:B------:R-:W-:Y:S08]  /*2130*/  IMMA.16832.S8.S8.SAT R144, R20.reuse.ROW, R102.COL, R144 ;  /* 0x0000006614907237 */ /* 0x040ff00000445c90 */
[----:B------:R-:W-:Y:S08]  /*2140*/  IMMA.16832.S8.S8.SAT R140, R20.ROW, R106.COL, R140 ;  /* 0x0000006a148c7237 */ /* 0x000ff00000445c8c */
[C---:B------:R-:W-:Y:S08]  /*2150*/  IMMA.16832.S8.S8.SAT R56, R88.reuse.ROW, R98.COL, R56 ;  /* 0x0000006258387237 */ /* 0x040ff00000445c38 */
[C---:B------:R-:W-:Y:S08]  /*2160*/  IMMA.16832.S8.S8.SAT R60, R88.reuse.ROW, R102.COL, R60 ;  /* 0x00000066583c7237 */ /* 0x040ff00000445c3c */
[C---:B------:R-:W-:Y:S08]  /*2170*/  IMMA.16832.S8.S8.SAT R64, R88.reuse.ROW, R106.COL, R64 ;  /* 0x0000006a58407237 */ /* 0x040ff00000445c40 */
[C---:B------:R-:W-:Y:S08]  /*2180*/  IMMA.16832.S8.S8.SAT R68, R88.reuse.ROW, R110.COL, R68 ;  /* 0x0000006e58447237 */ /* 0x040ff00000445c44 */
[C---:B------:R-:W-:Y:S08]  /*2190*/  IMMA.16832.S8.S8.SAT R72, R88.reuse.ROW, R114.COL, R72 ;  /* 0x0000007258487237 */ /* 0x040ff00000445c48 */
[C---:B------:R-:W-:Y:S08]  /*21a0*/  IMMA.16832.S8.S8.SAT R76, R88.reuse.ROW, R118.COL, R76 ;  /* 0x00000076584c7237 */ /* 0x040ff00000445c4c */
[----:B------:R-:W-:Y:S08]  /*21b0*/  IMMA.16832.S8.S8.SAT R80, R88.ROW, R122.COL, R80 ;  /* 0x0000007a58507237 */ /* 0x000ff00000445c50 */
[C---:B------:R-:W-:Y:S08]  /*21c0*/  IMMA.16832.S8.S8.SAT R188, R28.reuse.ROW, R108.COL, R188 ;  /* 0x0000006c1cbc7237 */ /* 0x040ff00000445cbc */
[C---:B------:R-:W-:Y:S08]  /*21d0*/  IMMA.16832.S8.S8.SAT R184, R28.reuse.ROW, R112.COL, R184 ;  /* 0x000000701cb87237 */ /* 0x040ff00000445cb8 */
[----:B------:R-:W-:Y:S01]  /*21e0*/  IMMA.16832.S8.S8.SAT R172, R28.ROW, R124.COL, R172 ;  /* 0x0000007c1cac7237 */ /* 0x000fe20000445cac */
[----:B------:R-:W-:Y:S07]  /*21f0*/  LDSM.16.M88.4 R28, [R248+0x6000] ;  /* 0x00600000f81c783b */ /* 0x000fee0000000200 */
[C---:B------:R-:W-:Y:S08]  /*2200*/  IMMA.16832.S8.S8.SAT R148, R24.reuse.ROW, R110.COL, R148 ;  /* 0x0000006e18947237 */ /* 0x040ff00000445c94 */
[C---:B------:R-:W-:Y:S08]  /*2210*/  IMMA.16832.S8.S8.SAT R152, R24.reuse.ROW, R114.COL, R152 ;  /* 0x0000007218987237 */ /* 0x040ff00000445c98 */
        /* <DEDUP_REMOVED lines=8> */
[-C--:B------:R-:W-:Y:S01]  /*22a0*/  IMMA.16832.S8.S8.SAT R52, R20.ROW, R126.reuse.COL, R52 ;  /* 0x0000007e14347237 */ /* 0x080fe20000445c34 */
[----:B------:R-:W-:Y:S07]  /*22b0*/  LDSM.16.M88.4 R20, [R248+0x4000] ;  /* 0x00400000f814783b */ /* 0x000fee0000000200 */
[----:B------:R-:W-:Y:S01]  /*22c0*/  IMMA.16832.S8.S8.SAT R88, R88.ROW, R126.COL, R16 ;  /* 0x0000007e58587237 */ /* 0x000fe20000445c10 */
[----:B------:R-:W-:Y:S07]  /*22d0*/  LDSM.16.M88.4 R16, [R120+0x2000] ;  /* 0x002000007810783b */ /* 0x000fee0000000200 */
[C---:B---3--:R-:W-:Y:S01]  /*22e0*/  IMMA.16832.S8.S8.SAT R96, R84.reuse.ROW, R98.COL, R4 ;  /* 0x0000006254607237 */ /* 0x048fe20000445c04 */
[----:B------:R-:W-:Y:S07]  /*22f0*/  LDSM.16.M88.4 R4, [R248] ;  /* 0x00000000f804783b */ /* 0x000fee0000000200 */
[C---:B------:R-:W-:Y:S01]  /*2300*/  IMMA.16832.S8.S8.SAT R100, R84.reuse.ROW, R102.COL, R8 ;  /* 0x0000006654647237 */ /* 0x040fe20000445c08 */
[----:B------:R1:W-:Y:S07]  /*2310*/  LDSM.16.M88.4 R8, [R120] ;  /* 0x000000007808783b */ /* 0x0003ee0000000200 */
[C---:B------:R-:W-:Y:S01]  /*2320*/  IMMA.16832.S8.S8.SAT R104, R84.reuse.ROW, R106.COL, R92 ;  /* 0x0000006a54687237 */ /* 0x040fe20000445c5c */
[----:B------:R-:W2:Y:S07]  /*2330*/  LDSM.16.M88.4 R92, [R234+UR12] ;  /* 0x0000000cea5c783b */ /* 0x000eae0008000200 */
[C---:B------:R-:W-:Y:S01]  /*2340*/  IMMA.16832.S8.S8.SAT R116, R84.reuse.ROW, R118.COL, R180 ;  /* 0x0000007654747237 */ /* 0x040fe20000445cb4 */
[----:B------:R-:W3:Y:S07]  /*2350*/  LDSM.16.M88.4 R180, [R230+UR12] ;  /* 0x0000000ce6b4783b */ /* 0x000eee0008000200 */
[C---:B------:R-:W-:Y:S08]  /*2360*/  IMMA.16832.S8.S8.SAT R108, R84.reuse.ROW, R110.COL, R188 ;  /* 0x0000006e546c7237 */ /* 0x040ff00000445cbc */
[C---:B------:R-:W-:Y:S08]  /*2370*/  IMMA.16832.S8.S8.SAT R112, R84.reuse.ROW, R114.COL, R184 ;  /* 0x0000007254707237 */ /* 0x040ff00000445cb8 */
[C---:B-1----:R-:W-:Y:S01]  /*2380*/  IMMA.16832.S8.S8.SAT R120, R84.reuse.ROW, R122.COL, R176 ;  /* 0x0000007a54787237 */ /* 0x042fe20000445cb0 */
[----:B------:R-:W1:Y:S07]  /*2390*/  LDSM.16.M88.4 R176, [R241+UR12] ;  /* 0x0000000cf1b0783b */ /* 0x000e6e0008000200 */
[----:B------:R-:W-:Y:S01]  /*23a0*/  IMMA.16832.S8.S8.SAT R124, R84.ROW, R126.COL, R172 ;  /* 0x0000007e547c7237 */ /* 0x000fe20000445cac */
[----:B------:R-:W4:Y:S04]  /*23b0*/  LDSM.16.M88.4 R172, [R237+UR12] ;  /* 0x0000000cedac783b */ /* 0x000f280008000200 */
[----:B------:R-:W1:Y:S03]  /*23c0*/  LDSM.16.M88.4 R84, [R233+UR12] ;  /* 0x0000000ce954783b */ /* 0x000e660008000200 */
[C---:B--2---:R-:W-:Y:S08]  /*23d0*/  IMMA.16832.S8.S8.SAT R56, R92.reuse.ROW, R4.COL, R56 ;  /* 0x000000045c387237 */ /* 0x044ff00000445c38 */
[C---:B------:R-:W-:Y:S08]  /*23e0*/  IMMA.16832.S8.S8.SAT R60, R92.reuse.ROW, R8.COL, R60 ;  /* 0x000000085c3c7237 */ /* 0x040ff00000445c3c */
[C---:B------:R-:W-:Y:S08]  /*23f0*/  IMMA.16832.S8.S8.SAT R64, R92.reuse.ROW, R12.COL, R64 ;  /* 0x0000000c5c407237 */ /* 0x040ff00000445c40 */
[C---:B------:R-:W-:Y:S08]  /*2400*/  IMMA.16832.S8.S8.SAT R68, R92.reuse.ROW, R16.COL, R68 ;  /* 0x000000105c447237 */ /* 0x040ff00000445c44 */
[C---:B------:R-:W-:Y:S08]  /*2410*/  IMMA.16832.S8.S8.SAT R72, R92.reuse.ROW, R20.COL, R72 ;  /* 0x000000145c487237 */ /* 0x040ff00000445c48 */
[C---:B------:R-:W-:Y:S08]  /*2420*/  IMMA.16832.S8.S8.SAT R76, R92.reuse.ROW, R24.COL, R76 ;  /* 0x000000185c4c7237 */ /* 0x040ff00000445c4c */
[C---:B------:R-:W-:Y:S08]  /*2430*/  IMMA.16832.S8.S8.SAT R80, R92.reuse.ROW, R28.COL, R80 ;  /* 0x0000001c5c507237 */ /* 0x040ff00000445c50 */
[----:B------:R-:W-:Y:S01]  /*2440*/  IMMA.16832.S8.S8.SAT R88, R92.ROW, R32.COL, R88 ;  /* 0x000000205c587237 */ /* 0x000fe20000445c58 */
[----:B------:R-:W2:Y:S01]  /*2450*/  LDSM.16.M88.4 R92, [R229+UR12] ;  /* 0x0000000ce55c783b */ /* 0x000ea20008000200 */
[----:B------:R-:W-:-:S06]  /*2460*/  ULEA UR12, UR8, 0x10000, 0xe ;  /* 0x00010000080c7891 */ /* 0x000fcc000f8e703f */
[-C--:B------:R-:W-:Y:S08]  /*2470*/  IMMA.16832.S8.S8.SAT R148, R196.ROW, R16.reuse.COL, R148 ;  /* 0x00000010c4947237 */ /* 0x080ff00000445c94 */
[-C--:B------:R-:W-:Y:S08]  /*2480*/  IMMA.16832.S8.S8.SAT R36, R192.ROW, R16.reuse.COL, R36 ;  /* 0x00000010c0247237 */ /* 0x080ff00000445c24 */
[----:B---3--:R-:W-:Y:S08]  /*2490*/  IMMA.16832.S8.S8.SAT R108, R180.ROW, R16.COL, R108 ;  /* 0x00000010b46c7237 */ /* 0x008ff00000445c6c */
[-C--:B------:R-:W-:Y:S08]  /*24a0*/  IMMA.16832.S8.S8.SAT R152, R196.ROW, R20.reuse.COL, R152 ;  /* 0x00000014c4987237 */ /* 0x080ff00000445c98 */
[-C--:B------:R-:W-:Y:S08]  /*24b0*/  IMMA.16832.S8.S8.SAT R40, R192.ROW, R20.reuse.COL, R40 ;  /* 0x00000014c0287237 */ /* 0x080ff00000445c28 */
[----:B------:R-:W-:Y:S07]  /*24c0*/  IMMA.16832.S8.S8.SAT R112, R180.ROW, R20.COL, R112 ;  /* 0x00000014b4707237 */ /* 0x000fee0000445c70 */
[----:B------:R-:W-:Y:S01]  /*24d0*/  IADD3 R20, P2, R200, UR6, RZ ;  /* 0x00000006c8147c10 */ /* 0x000fe2000ff5e0ff */
[----:B------:R-:W-:Y:S03]  /*24e0*/  IMMA.16832.S8.S8.SAT R160, R196.ROW, R24.COL, R160 ;  /* 0x00000018c4a07237 */ /* 0x000fe60000445ca0 */
[----:B------:R-:W-:-:S05]  /*24f0*/  IADD3.X R21, R3, UR7, RZ, P2, !PT ;  /* 0x0000000703157c10 */ /* 0x000fca00097fe4ff */
[-C--:B------:R-:W-:Y:S08]  /*2500*/  IMMA.16832.S8.S8.SAT R44, R192.ROW, R24.reuse.COL, R44 ;  /* 0x00000018c02c7237 */ /* 0x080ff00000445c2c */
[----:B------:R-:W-:Y:S08]  /*2510*/  IMMA.16832.S8.S8.SAT R116, R180.ROW, R24.COL, R116 ;  /* 0x00000018b4747237 */ /* 0x000ff00000445c74 */
[C---:B------:R-:W-:Y:S08]  /*2520*/  IMMA.16832.S8.S8.SAT R128, R196.reuse.ROW, R4.COL, R128 ;  /* 0x00000004c4807237 */ /* 0x040ff00000445c80 */
[C---:B------:R-:W-:Y:S08]  /*2530*/  IMMA.16832.S8.S8.SAT R132, R196.reuse.ROW, R8.COL, R132 ;  /* 0x00000008c4847237 */ /* 0x040ff00000445c84 */
[C---:B------:R-:W-:Y:S08]  /*2540*/  IMMA.16832.S8.S8.SAT R136, R196.reuse.ROW, R12.COL, R136 ;  /* 0x0000000cc4887237 */ /* 0x040ff00000445c88 */
[C---:B------:R-:W-:Y:S08]  /*2550*/  IMMA.16832.S8.S8.SAT R168, R196.reuse.ROW, R28.COL, R168 ;  /* 0x0000001cc4a87237 */ /* 0x040ff00000445ca8 */
[----:B------:R-:W-:Y:S08]  /*2560*/  IMMA.16832.S8.S8.SAT R164, R196.ROW, R32.COL, R164 ;  /* 0x00000020c4a47237 */ /* 0x000ff00000445ca4 */
[-C--:B------:R-:W-:Y:S08]  /*2570*/  IMMA.16832.S8.S8.SAT R48, R192.ROW, R28.reuse.COL, R48 ;  /* 0x0000001cc0307237 */ /* 0x080ff00000445c30 */
[----:B------:R-:W-:Y:S07]  /*2580*/  IMMA.16832.S8.S8.SAT R120, R180.ROW, R28.COL, R120 ;  /* 0x0000001cb4787237 */ /* 0x000fee0000445c78 */
[----:B------:R-:W-:Y:S01]  /*2590*/  IADD3 R29, R245, UR12, RZ ;  /* 0x0000000cf51d7c10 */ /* 0x000fe2000fffe0ff */
[----:B-1----:R-:W-:Y:S01]  /*25a0*/  IMMA.16832.S8.S8.SAT R148, R176.ROW, R18.COL, R148 ;  /* 0x00000012b0947237 */ /* 0x002fe20000445c94 */
[----:B------:R-:W-:-:S07]  /*25b0*/  IMAD.U32 R28, RZ, RZ, UR8 ;  /* 0x00000008ff1c7e24 */ /* 0x000fce000f8e00ff */
[-C--:B----4-:R-:W-:Y:S08]  /*25c0*/  IMMA.16832.S8.S8.SAT R36, R172.ROW, R18.reuse.COL, R36 ;  /* 0x00000012ac247237 */ /* 0x090ff00000445c24 */
[-C--:B------:R-:W-:Y:S08]  /*25d0*/  IMMA.16832.S8.S8.SAT R68, R84.ROW, R18.reuse.COL, R68 ;  /* 0x0000001254447237 */ /* 0x080ff00000445c44 */
[----:B--2---:R-:W-:Y:S07]  /*25e0*/  IMMA.16832.S8.S8.SAT R188, R92.ROW, R18.COL, R108 ;  /* 0x000000125cbc7237 */ /* 0x004fee0000445c6c */
[----:B------:R-:W-:Y:S01]  /*25f0*/  IADD3 R18, P1, R2, UR6, RZ ;  /* 0x0000000602127c10 */ /* 0x000fe2000ff3e0ff */
[----:B------:R-:W-:Y:S03]  /*2600*/  IMMA.16832.S8.S8.SAT R152, R176.ROW, R22.COL, R152 ;  /* 0x00000016b0987237 */ /* 0x000fe60000445c98 */
[----:B------:R-:W-:Y:S01]  /*2610*/  IADD3.X R19, R0, UR7, RZ, P1, !PT ;  /* 0x0000000700137c10 */ /* 0x000fe20008ffe4ff */
[----:B------:R-:W-:Y:S01]  /*2620*/  BAR.SYNC.DEFER_BLOCKING 0x0 ;  /* 0x0000000000007b1d */ /* 0x000fe20000010000 */
[----:B------:R-:W-:-:S03]  /*2630*/  IADD3 R16, P1, R202, UR6, RZ ;  /* 0x00000006ca107c10 */ /* 0x000fc6000ff3e0ff */
[----:B------:R-:W-:Y:S01]  /*2640*/  IMMA.16832.S8.S8.SAT R40, R172.ROW, R22.COL, R40 ;  /* 0x00000016ac287237 */ /* 0x000fe20000445c28 */
[----:B------:R-:W-:Y:S02]  /*2650*/  IADD3.X R17, R201, UR7, RZ, P1, !PT ;  /* 0x00000007c9117c10 */ /* 0x000fe40008ffe4ff */
[----:B------:R-:W-:-:S04]  /*2660*/  IADD3 R24, P1, R206, UR6, RZ ;  /* 0x00000006ce187c10 */ /* 0x000fc8000ff3e0ff */
[----:B------:R-:W-:Y:S01]  /*2670*/  IADD3.X R25, R205, UR7, RZ, P1, !PT ;  /* 0x00000007cd197c10 */ /* 0x000fe20008ffe4ff */
[-C--:B------:R-:W-:Y:S08]  /*2680*/  IMMA.16832.S8.S8.SAT R72, R84.ROW, R22.reuse.COL, R72 ;  /* 0x0000001654487237 */ /* 0x080ff00000445c48 */
[----:B------:R-:W-:Y:S01]  /*2690*/  IMMA.16832.S8.S8.SAT R184, R92.ROW, R22.COL, R112 ;  /* 0x000000165cb87237 */ /* 0x000fe20000445c70 */
[----:B------:R-:W-:Y:S01]  /*26a0*/  @!PT LDS RZ, [RZ] ;  /* 0x00000000fffff984 */ /* 0x000fe20000000800 */
[----:B------:R-:W-:Y:S01]  /*26b0*/  @!PT LDS RZ, [RZ] ;  /* 0x00000000fffff984 */ /* 0x000fe20000000800 */
[----:B------:R-:W-:Y:S01]  /*26c0*/  @!PT LDS RZ, [RZ] ;  /* 0x00000000fffff984 */ /* 0x000fe20000000800 */
[----:B------:R1:W-:Y:S06]  /*26d0*/  LDGSTS.E.BYPASS.128 [R29], [R18.64], !P0 ;  /* 0x00000000121d7fae */ /* 0x0003ec000c101c4e */
[----:B------:R-:W-:Y:S01]  /*26e0*/  IADD3 R22, P2, R204, UR6, RZ ;  /* 0x00000006cc167c10 */ /* 0x000fe2000ff5e0ff */
[----:B------:R-:W-:Y:S01]  /*26f0*/  IMMA.16832.S8.S8.SAT R96, R180.ROW, R4.COL, R96 ;  /* 0x00000004b4607237 */ /* 0x000fe20000445c60 */
[----:B------:R2:W-:Y:S02]  /*2700*/  LDGSTS.E.BYPASS.128 [R29+0x1000], [R20.64], !P0 ;  /* 0x01000000141d7fae */ /* 0x0005e4000c101c4e */
[----:B------:R-:W-:-:S02]  /*2710*/  IADD3.X R23, R203, UR7, RZ, P2, !PT ;  /* 0x00000007cb177c10 */ /* 0x000fc400097fe4ff */
[----:B------:R3:W-:Y:S03]  /*2720*/  LDGSTS.E.BYPASS.128 [R29+0x2000], [R16.64], !P0 ;  /* 0x02000000101d7fae */ /* 0x0007e6000c101c4e */
[C---:B------:R-:W-:Y:S01]  /*2730*/  IMMA.16832.S8.S8.SAT R100, R180.reuse.ROW, R8.COL, R100 ;  /* 0x00000008b4647237 */ /* 0x040fe20000445c64 */
[----:B-1----:R-:W-:Y:S01]  /*2740*/  IADD3 R18, P1, R210, UR6, RZ ;  /* 0x00000006d2127c10 */ /* 0x002fe2000ff3e0ff */
[----:B------:R1:W-:Y:S03]  /*2750*/  LDGSTS.E.BYPASS.128 [R29+0x3000], [R22.64], !P0 ;  /* 0x03000000161d7fae */ /* 0x0003e6000c101c4e */
[----:B------:R-:W-:Y:S01]  /*2760*/  IADD3.X R19, R209, UR7, RZ, P1, !PT ;  /* 0x00000007d1137c10 */ /* 0x000fe20008ffe4ff */
[----:B------:R-:W0:Y:S02]  /*2770*/  LDGDEPBAR ;  /* 0x00000000000079af */ /* 0x000e240000000000 */
[----:B------:R-:W-:Y:S01]  /*2780*/  IMMA.16832.S8.S8.SAT R104, R180.ROW, R12.COL, R104 ;  /* 0x0000000cb4687237 */ /* 0x000fe20000445c68 */
[----:B---3--:R-:W-:-:S04]  /*2790*/  IADD3 R16, P1, R214, UR6, RZ ;  /* 0x00000006d6107c10 */ /* 0x008fc8000ff3e0ff */
[----:B------:R-:W-:-:S03]  /*27a0*/  IADD3.X R17, R213, UR7, RZ, P1, !PT ;  /* 0x00000007d5117c10 */ /* 0x000fc60008ffe4ff */
[----:B------:R-:W-:Y:S08]  /*27b0*/  IMMA.16832.S8.S8.SAT R124, R180.ROW, R32.COL, R124 ;  /* 0x00000020b47c7237 */ /* 0x000ff00000445c7c */
[-C--:B------:R-:W-:Y:S08]  /*27c0*/  IMMA.16832.S8.S8.SAT R160, R176.ROW, R26.reuse.COL, R160 ;  /* 0x0000001ab0a07237 */ /* 0x080ff00000445ca0 */
[-C--:B------:R-:W-:Y:S08]  /*27d0*/  IMMA.16832.S8.S8.SAT R44, R172.ROW, R26.reuse.COL, R44 ;  /* 0x0000001aac2c7237 */ /* 0x080ff00000445c2c */
[-C--:B------:R-:W-:Y:S08]  /*27e0*/  IMMA.16832.S8.S8.SAT R76, R84.ROW, R26.reuse.COL, R76 ;  /* 0x0000001a544c7237 */ /* 0x080ff00000445c4c */
[----:B------:R-:W-:Y:S07]  /*27f0*/  IMMA.16832.S8.S8.SAT R180, R92.ROW, R26.COL, R116 ;  /* 0x0000001a5cb47237 */ /* 0x000fee0000445c74 */
[----:B------:R-:W-:Y:S01]  /*2800*/  IADD3 R26, P2, R208, UR6, RZ ;  /* 0x00000006d01a7c10 */ /* 0x000fe2000ff5e0ff */
[----:B------:R-:W-:Y:S03]  /*2810*/  IMMA.16832.S8.S8.SAT R128, R176.ROW, R6.COL, R128 ;  /* 0x00000006b0807237 */ /* 0x000fe60000445c80 */
[----:B------:R-:W-:-:S02]  /*2820*/  IADD3.X R27, R207, UR7, RZ, P2, !PT ;  /* 0x00000007cf1b7c10 */ /* 0x000fc400097fe4ff */
[----:B--2---:R-:W-:-:S03]  /*2830*/  IADD3 R20, P2, R212, UR6, RZ ;  /* 0x00000006d4147c10 */ /* 0x004fc6000ff5e0ff */
[----:B------:R-:W-:Y:S01]  /*2840*/  IMMA.16832.S8.S8.SAT R132, R176.ROW, R10.COL, R132 ;  /* 0x0000000ab0847237 */ /* 0x000fe20000445c84 */
[----:B------:R-:W-:Y:S02]  /*2850*/  IADD3.X R21, R211, UR7, RZ, P2, !PT ;  /* 0x00000007d3157c10 */ /* 0x000fe400097fe4ff */
[----:B-1----:R-:W-:-:S04]  /*2860*/  IADD3 R22, P2, R216, UR6, RZ ;  /* 0x00000006d8167c10 */ /* 0x002fc8000ff5e0ff */
[----:B------:R-:W-:Y:S01]  /*2870*/  IADD3.X R23, R215, UR7, RZ, P2, !PT ;  /* 0x00000007d7177c10 */ /* 0x000fe200097fe4ff */
[C---:B------:R-:W-:Y:S08]  /*2880*/  IMMA.16832.S8.S8.SAT R136, R176.reuse.ROW, R14.COL, R136 ;  /* 0x0000000eb0887237 */ /* 0x040ff00000445c88 */
[C---:B------:R-:W-:Y:S08]  /*2890*/  IMMA.16832.S8.S8.SAT R168, R176.reuse.ROW, R30.COL, R168 ;  /* 0x0000001eb0a87237 */ /* 0x040ff00000445ca8 */
[----:B------:R-:W-:Y:S08]  /*28a0*/  IMMA.16832.S8.S8.SAT R164, R176.ROW, R34.COL, R164 ;  /* 0x00000022b0a47237 */ /* 0x000ff00000445ca4 */
[-C--:B------:R-:W-:Y:S08]  /*28b0*/  IMMA.16832.S8.S8.SAT R48, R172.ROW, R30.reuse.COL, R48 ;  /* 0x0000001eac307237 */ /* 0x080ff00000445c30 */
[-C--:B------:R-:W-:Y:S08]  /*28c0*/  IMMA.16832.S8.S8.SAT R80, R84.ROW, R30.reuse.COL, R80 ;  /* 0x0000001e54507237 */ /* 0x080ff00000445c50 */
[----:B------:R-:W-:Y:S07]  /*28d0*/  IMMA.16832.S8.S8.SAT R176, R92.ROW, R30.COL, R120 ;  /* 0x0000001e5cb07237 */ /* 0x000fee0000445c78 */
[----:B------:R-:W-:Y:S01]  /*28e0*/  IMAD R31, R28, 0x8000, R245 ;  /* 0x000080001c1f7824 */ /* 0x000fe200078e02f5 */
[----:B------:R-:W-:Y:S01]  /*28f0*/  IADD3 R28, P1, R218, UR6, RZ ;  /* 0x00000006da1c7c10 */ /* 0x000fe2000ff3e0ff */
[----:B------:R-:W-:Y:S03]  /*2900*/  IMMA.16832.S8.S8.SAT R156, R192.ROW, R4.COL, R156 ;  /* 0x00000004c09c7237 */ /* 0x000fe60000445c9c */
[----:B------:R1:W-:Y:S01]  /*2910*/  LDGSTS.E.BYPASS.128 [R31], [R24.64], !P0 ;  /* 0x00000000181f7fae */ /* 0x0003e2000c101c4e */
[----:B------:R-:W-:-:S03]  /*2920*/  IADD3.X R29, R217, UR7, RZ, P1, !PT ;  /* 0x00000007d91d7c10 */ /* 0x000fc60008ffe4ff */
[----:B------:R2:W-:Y:S01]  /*2930*/  LDGSTS.E.BYPASS.128 [R31+0x1000], [R26.64], !P0 ;  /* 0x010000001a1f7fae */ /* 0x0005e2000c101c4e */
[----:B------:R-:W-:Y:S03]  /*2940*/  IMMA.16832.S8.S8.SAT R144, R192.ROW, R8.COL, R144 ;  /* 0x00000008c0907237 */ /* 0x000fe60000445c90 */
[----:B------:R2:W-:Y:S01]  /*2950*/  LDGSTS.E.BYPASS.128 [R31+0x2000], [R18.64], !P0 ;  /* 0x02000000121f7fae */ /* 0x0005e2000c101c4e */
[----:B-1----:R-:W-:Y:S01]  /*2960*/  IADD3 R24, P3, R220, UR6, RZ ;  /* 0x00000006dc187c10 */ /* 0x002fe2000ff7e0ff */
[----:B------:R-:W-:-:S03]  /*2970*/  UIADD3 UR6, UP0, UR6, 0x80, URZ ;  /* 0x0000008006067890 */ /* 0x000fc6000ff1e03f */
[C---:B------:R-:W-:Y:S01]  /*2980*/  IMMA.16832.S8.S8.SAT R140, R192.reuse.ROW, R12.COL, R140 ;  /* 0x0000000cc08c7237 */ /* 0x040fe20000445c8c */
[----:B------:R2:W-:Y:S01]  /*2990*/  LDGSTS.E.BYPASS.128 [R31+0x3000], [R20.64], !P0 ;  /* 0x03000000141f7fae */ /* 0x0005e2000c101c4e */
[----:B------:R-:W-:Y:S01]  /*29a0*/  IADD3.X R25, R219, UR7, RZ, P3, !PT ;  /* 0x00000007db197c10 */ /* 0x000fe20009ffe4ff */
[----:B------:R-:W-:Y:S02]  /*29b0*/  UIADD3.X UR7, URZ, UR7, URZ, UP0, !UPT ;  /* 0x000000073f077290 */ /* 0x000fe400087fe43f */
[----:B------:R-:W-:Y:S01]  /*29c0*/  UISETP.NE.U32.AND UP0, UPT, UR6, 0xc00, UPT ;  /* 0x00000c000600788c */ /* 0x000fe2000bf05070 */
[----:B------:R2:W-:Y:S02]  /*29d0*/  LDGSTS.E.BYPASS.128 [R31+0x4000], [R16.64], !P0 ;  /* 0x04000000101f7fae */ /* 0x0005e4000c101c4e */
[----:B------:R-:W-:Y:S01]  /*29e0*/  IMMA.16832.S8.S8.SAT R52, R192.ROW, R32.COL, R52 ;  /* 0x00000020c0347237 */ /* 0x000fe20000445c34 */
[----:B------:R-:W-:Y:S01]  /*29f0*/  UISETP.NE.AND.EX UP0, UPT, UR7, URZ, UPT, UP0 ;  /* 0x0000003f0700728c */ /* 0x000fe2000bf05300 */
[----:B------:R2:W-:Y:S04]  /*2a00*/  LDGSTS.E.BYPASS.128 [R31+0x5000], [R22.64], !P0 ;  /* 0x05000000161f7fae */ /* 0x0005e8000c101c4e */
[----:B------:R2:W-:Y:S02]  /*2a10*/  LDGSTS.E.BYPASS.128 [R31+0x6000], [R28.64], !P0 ;  /* 0x060000001c1f7fae */ /* 0x0005e4000c101c4e */
[----:B------:R-:W-:Y:S02]  /*2a20*/  IMMA.16832.S8.S8.SAT R156, R172.ROW, R6.COL, R156 ;  /* 0x00000006ac9c7237 */ /* 0x000fe40000445c9c */
[----:B------:R2:W-:Y:S01]  /*2a30*/  LDGSTS.E.BYPASS.128 [R31+0x7000], [R24.64], !P0 ;  /* 0x07000000181f7fae */ /* 0x0005e2000c101c4e */
[----:B------:R-:W-:-:S03]  /*2a40*/  PLOP3.LUT P0, PT, PT, PT, UP0, 0x80, 0x0 ;  /* 0x000000000000781c */ /* 0x000fc60003f0f008 */
[----:B------:R-:W0:Y:S02]  /*2a50*/  LDGDEPBAR ;  /* 0x00000000000079af */ /* 0x000e240000000000 */
[C---:B------:R-:W-:Y:S08]  /*2a60*/  IMMA.16832.S8.S8.SAT R144, R172.reuse.ROW, R10.COL, R144 ;  /* 0x0000000aac907237 */ /* 0x040ff00000445c90 */
[C---:B------:R-:W-:Y:S08]  /*2a70*/  IMMA.16832.S8.S8.SAT R140, R172.reuse.ROW, R14.COL, R140 ;  /* 0x0000000eac8c7237 */ /* 0x040ff00000445c8c */
[----:B------:R-:W-:Y:S08]  /*2a80*/  IMMA.16832.S8.S8.SAT R52, R172.ROW, R34.COL, R52 ;  /* 0x00000022ac347237 */ /* 0x000ff00000445c34 */
[C---:B------:R-:W-:Y:S08]  /*2a90*/  IMMA.16832.S8.S8.SAT R56, R84.reuse.ROW, R6.COL, R56 ;  /* 0x0000000654387237 */ /* 0x040ff00000445c38 */
[C---:B------:R-:W-:Y:S08]  /*2aa0*/  IMMA.16832.S8.S8.SAT R60, R84.reuse.ROW, R10.COL, R60 ;  /* 0x0000000a543c7237 */ /* 0x040ff00000445c3c */
[C---:B------:R-:W-:Y:S08]  /*2ab0*/  IMMA.16832.S8.S8.SAT R64, R84.reuse.ROW, R14.COL, R64 ;  /* 0x0000000e54407237 */ /* 0x040ff00000445c40 */
[----:B------:R-:W-:Y:S08]  /*2ac0*/  IMMA.16832.S8.S8.SAT R84, R84.ROW, R34.COL, R88 ;  /* 0x0000002254547237 */ /* 0x000ff00000445c58 */
[C---:B------:R-:W-:Y:S08]  /*2ad0*/  IMMA.16832.S8.S8.SAT R4, R92.reuse.ROW, R6.COL, R96 ;  /* 0x000000065c047237 */ /* 0x040ff00000445c60 */
[C---:B------:R-:W-:Y:S08]  /*2ae0*/  IMMA.16832.S8.S8.SAT R8, R92.reuse.ROW, R10.COL, R100 ;  /* 0x0000000a5c087237 */ /* 0x040ff00000445c64 */
[C---:B------:R-:W-:Y:S08]  /*2af0*/  IMMA.16832.S8.S8.SAT R12, R92.reuse.ROW, R14.COL, R104 ;  /* 0x0000000e5c0c7237 */ /* 0x040ff00000445c68 */
[----:B------:R-:W-:Y:S01]  /*2b00*/  IMMA.16832.S8.S8.SAT R172, R92.ROW, R34.COL, R124 ;  /* 0x000000225cac7237 */ /* 0x000fe20000445c7c */
[----:B--2---:R-:W-:Y:S07]  /*2b10*/  @P0 BRA `(.L_x_0) ;  /* 0xfffff14000000947 */ /* 0x004fee000383ffff */
[----:B------:R-:W1:Y:S01]  /*2b20*/  S2R R17, SR_TID.X ;  /* 0x0000000000117919 */ /* 0x000e620000002100 */
[----:B------:R-:W-:Y:S01]  /*2b30*/  IMAD.U32 R103, RZ, RZ, UR11 ;  /* 0x0000000bff677e24 */ /* 0x000fe2000f8e00ff */
[----:B------:R-:W-:-:S04]  /*2b40*/  DEPBAR.LE SB0, 0x0 ;  /* 0x000080000000791a */ /* 0x000fc80000000000 */
[C---:B-1----:R-:W-:Y:S01]  /*2b50*/  IMAD.SHL.U32 R0, R17.reuse, 0x40, RZ ;  /* 0x0000004011007824 */ /* 0x042fe200078e00ff */
[----:B------:R-:W-:Y:S01]  /*2b60*/  SHF.R.U32.HI R3, RZ, 0x6, R17 ;  /* 0x00000006ff037819 */ /* 0x000fe20000011611 */
[C---:B------:R-:W-:Y:S01]  /*2b70*/  IMAD.SHL.U32 R2, R17.reuse, 0x4, RZ ;  /* 0x0000000411027824 */ /* 0x040fe200078e00ff */
[----:B------:R-:W-:Y:S02]  /*2b80*/  LOP3.LUT R16, R17, 0x10, RZ, 0xc0, !PT ;  /* 0x0000001011107812 */ /* 0x000fe400078ec0ff */
[----:B------:R-:W-:Y:S02]  /*2b90*/  LOP3.LUT R0, R0, 0x300, RZ, 0xc0, !PT ;  /* 0x0000030000007812 */ /* 0x000fe400078ec0ff */
[----:B------:R-:W-:Y:S02]  /*2ba0*/  LOP3.LUT R103, R103, 0xfc, R2, 0xf8, !PT ;  /* 0x000000fc67677812 */ /* 0x000fe400078ef802 */
[----:B------:R-:W-:Y:S02]  /*2bb0*/  LOP3.LUT R247, R0, 0x6, R247, 0xf8, !PT ;  /* 0x0000000600f77812 */ /* 0x000fe400078ef8f7 */
[----:B------:R-:W-:Y:S01]  /*2bc0*/  SGXT.U32 R0, R3, 0x2 ;  /* 0x000000020300781a */ /* 0x000fe20000000000 */
[----:B------:R-:W-:Y:S01]  /*2bd0*/  BAR.SYNC.DEFER_BLOCKING 0x0 ;  /* 0x0000000000007b1d */ /* 0x000fe20000010000 */
[----:B------:R-:W-:Y:S01]  /*2be0*/  ISETP.GE.AND P0, PT, R103, 0xc00, PT ;  /* 0x00000c006700780c */ /* 0x000fe20003f06270 */
[----:B------:R-:W-:Y:S01]  /*2bf0*/  IMAD R247, R16, 0x40, R247 ;  /* 0x0000004010f77824 */ /* 0x000fe200078e02f7 */
[----:B------:R-:W-:-:S02]  /*2c00*/  LOP3.LUT R0, R0, UR10, RZ, 0xfc, !PT ;  /* 0x0000000a00007c12 */ /* 0x000fc4000f8efcff */
[----:B------:R-:W-:Y:S02]  /*2c10*/  LOP3.LUT R16, R228, 0x18, RZ, 0xc0, !PT ;  /* 0x00000018e4107812 */ /* 0x000fe400078ec0ff */
[C---:B------:R-:W-:Y:S01]  /*2c20*/  LOP3.LUT R3, R0.reuse, 0xc, RZ, 0xfc, !PT ;  /* 0x0000000c00037812 */ /* 0x040fe200078efcff */
[----:B------:R-:W-:Y:S01]  /*2c30*/  IMAD R103, R0, 0xc00, R103 ;  /* 0x00000c0000677824 */ /* 0x000fe200078e0267 */
[----:B------:R-:W-:Y:S01]  /*2c40*/  LOP3.LUT R17, R17, 0x80, RZ, 0xc0, !PT ;  /* 0x0000008011117812 */ /* 0x000fe200078ec0ff */
[----:B------:R-:W-:Y:S01]  /*2c50*/  IMAD.IADD R16, R247, 0x1, R16 ;  /* 0x00000001f7107824 */ /* 0x000fe200078e0210 */
[----:B------:R-:W-:Y:S02]  /*2c60*/  ISETP.LT.AND P4, PT, R3, 0xe10, !P0 ;  /* 0x00000e100300780c */ /* 0x000fe40004781270 */
[----:B------:R-:W-:Y:S01]  /*2c70*/  LOP3.LUT R3, R228, 0x30, RZ, 0xc0, !PT ;  /* 0x00000030e4037812 */ /* 0x000fe200078ec0ff */
[----:B------:R-:W-:Y:S01]  /*2c80*/  IMAD R16, R17, 0x20, R16 ;  /* 0x0000002011107824 */ /* 0x000fe200078e0210 */
[----:B------:R-:W-:-:S02]  /*2c90*/  LOP3.LUT R2, R2, 0x3fc, RZ, 0xc0, !PT ;  /* 0x000003fc02027812 */ /* 0x000fc400078ec0ff */
[----:B------:R-:W-:Y:S02]  /*2ca0*/  LOP3.LUT R18, R0, 0x8, RZ, 0xfc, !PT ;  /* 0x0000000800127812 */ /* 0x000fe400078efcff */
[C---:B------:R-:W-:Y:S01]  /*2cb0*/  LOP3.LUT R17, R2.reuse, 0x800, RZ, 0xfc, !PT ;  /* 0x0000080002117812 */ /* 0x040fe200078efcff */
[----:B------:R-:W-:Y:S01]  /*2cc0*/  IMAD R100, R2, 0x4, R3 ;  /* 0x0000000402647824 */ /* 0x000fe200078e0203 */
[----:B------:R-:W-:Y:S02]  /*2cd0*/  LOP3.LUT R19, R0, 0x4, RZ, 0xfc, !PT ;  /* 0x0000000400137812 */ /* 0x000fe400078efcff */
[----:B------:R-:W-:Y:S02]  /*2ce0*/  ISETP.LT.AND P5, PT, R18, 0xe10, !P0 ;  /* 0x00000e101200780c */ /* 0x000fe400047a1270 */
[----:B------:R-:W-:Y:S02]  /*2cf0*/  LOP3.LUT R3, R2, 0x400, RZ, 0xfc, !PT ;  /* 0x0000040002037812 */ /* 0x000fe400078efcff */
[----:B------:R-:W-:-:S02]  /*2d00*/  LOP3.LUT R18, R0, 0x14, RZ, 0xfc, !PT ;  /* 0x0000001400127812 */ /* 0x000fc400078efcff */
[----:B------:R-:W-:Y:S02]  /*2d10*/  SHF.R.U32.HI R17, RZ, 0x4, R17 ;  /* 0x00000004ff117819 */ /* 0x000fe40000011611 */
[----:B------:R-:W-:Y:S02]  /*2d20*/  ISETP.LT.AND P6, PT, R19, 0xe10, !P0 ;  /* 0x00000e101300780c */ /* 0x000fe400047c1270 */
[----:B------:R-:W-:Y:S02]  /*2d30*/  LOP3.LUT R19, R0, 0x10, RZ, 0xfc, !PT ;  /* 0x0000001000137812 */ /* 0x000fe400078efcff */
[----:B------:R-:W-:Y:S02]  /*2d40*/  SHF.R.U32.HI R3, RZ, 0x4, R3 ;  /* 0x00000004ff037819 */ /* 0x000fe40000011603 */
[----:B------:R-:W-:Y:S02]  /*2d50*/  ISETP.LT.AND P2, PT, R18, 0xe10, !P0 ;  /* 0x00000e101200780c */ /* 0x000fe40004741270 */
[----:B------:R-:W-:-:S02]  /*2d60*/  LOP3.LUT R18, R2, 0xc00, RZ, 0xfc, !PT ;  /* 0x00000c0002127812 */ /* 0x000fc400078efcff */
[----:B------:R-:W-:Y:S02]  /*2d70*/  LOP3.LUT R17, R17, 0xb0, RZ, 0xc0, !PT ;  /* 0x000000b011117812 */ /* 0x000fe400078ec0ff */
[----:B------:R-:W-:Y:S02]  /*2d80*/  ISETP.LT.AND P3, PT, R19, 0xe10, !P0 ;  /* 0x00000e101300780c */ /* 0x000fe40004761270 */
[----:B------:R-:W-:Y:S01]  /*2d90*/  LOP3.LUT R3, R3, 0x70, RZ, 0xc0, !PT ;  /* 0x0000007003037812 */ /* 0x000fe200078ec0ff */
[C---:B------:R-:W-:Y:S01]  /*2da0*/  IMAD R98, R2.reuse, 0x4, R17 ;  /* 0x0000000402627824 */ /* 0x040fe200078e0211 */
[C---:B------:R-:W-:Y:S02]  /*2db0*/  LOP3.LUT R19, R2.reuse, 0x1000, RZ, 0xfc, !PT ;  /* 0x0000100002137812 */ /* 0x040fe400078efcff */
[----:B------:R-:W-:Y:S01]  /*2dc0*/  SHF.R.U32.HI R18, RZ, 0x4, R18 ;  /* 0x00000004ff127819 */ /* 0x000fe20000011612 */
[----:B------:R-:W-:Y:S01]  /*2dd0*/  IMAD R101, R2, 0x4, R3 ;  /* 0x0000000402657824 */ /* 0x000fe200078e0203 */
[----:B------:R-:W-:-:S02]  /*2de0*/  IADD3 R17, R16, 0x800, RZ ;  /* 0x0000080010117810 */ /* 0x000fc40007ffe0ff */
[----:B------:R-:W-:Y:S02]  /*2df0*/  SHF.R.U32.HI R20, RZ, 0x4, R19 ;  /* 0x00000004ff147819 */ /* 0x000fe40000011613 */
[----:B------:R-:W-:Y:S02]  /*2e00*/  LOP3.LUT R19, R18, 0xf0, RZ, 0xc0, !PT ;  /* 0x000000f012137812 */ /* 0x000fe400078ec0ff */
[----:B------:R-:W-:Y:S02]  /*2e10*/  SHF.R.U32.HI R3, RZ, 0x4, R16 ;  /* 0x00000004ff037819 */ /* 0x000fe40000011610 */
[----:B------:R-:W-:Y:S01]  /*2e20*/  SHF.R.U32.HI R18, RZ, 0x4, R17 ;  /* 0x00000004ff127819 */ /* 0x000fe20000011611 */
[----:B------:R-:W-:Y:S01]  /*2e30*/  IMAD R96, R2, 0x4, R19 ;  /* 0x0000000402607824 */ /* 0x000fe200078e0213 */
[----:B------:R-:W-:Y:S02]  /*2e40*/  LOP3.LUT R17, R3, 0x1fc, RZ, 0xc0, !PT ;  /* 0x000001fc03117812 */ /* 0x000fe400078ec0ff */
[----:B------:R-:W-:-:S02]  /*2e50*/  LOP3.LUT R19, R18, 0xffffffc, RZ, 0xc0, !PT ;  /* 0x0ffffffc12137812 */ /* 0x000fc400078ec0ff */
[----:B------:R-:W-:Y:S01]  /*2e60*/  LOP3.LUT R21, R2, 0x1400, RZ, 0xfc, !PT ;  /* 0x0000140002157812 */ /* 0x000fe200078efcff */
[----:B------:R-:W-:Y:S01]  /*2e70*/  IMAD R102, R16, 0x4, R17 ;  /* 0x0000000410667824 */ /* 0x000fe200078e0211 */
[----:B------:R-:W-:Y:S01]  /*2e80*/  LOP3.LUT R17, R18, 0xffffff0, RZ, 0xc0, !PT ;  /* 0x0ffffff012117812 */ /* 0x000fe200078ec0ff */
[----:B------:R-:W-:Y:S01]  /*2e90*/  IMAD R192, R16, 0x4, R19 ;  /* 0x0000000410c07824 */ /* 0x000fe200078e0213 */
[----:B------:R-:W-:Y:S02]  /*2ea0*/  LOP3.LUT R22, R2, 0x1800, RZ, 0xfc, !PT ;  /* 0x0000180002167812 */ /* 0x000fe400078efcff */
[----:B------:R-:W-:Y:S01]  /*2eb0*/  STS.64 [R102], R128 ;  /* 0x0000008066007388 */ /* 0x000fe20000000a00 */
[----:B------:R-:W-:Y:S01]  /*2ec0*/  IMAD R193, R16, 0x4, R17 ;  /* 0x0000000410c17824 */ /* 0x000fe200078e0211 */
[----:B------:R-:W-:Y:S02]  /*2ed0*/  LOP3.LUT R23, R2, 0x1c00, RZ, 0xfc, !PT ;  /* 0x00001c0002177812 */ /* 0x000fe400078efcff */
[----:B------:R-:W-:Y:S01]  /*2ee0*/  STS.64 [R192+0x2000], R130 ;  /* 0x00200082c0007388 */ /* 0x000fe20000000a00 */
[----:B------:R-:W-:-:S02]  /*2ef0*/  SHF.R.U32.HI R21, RZ, 0x4, R21 ;  /* 0x00000004ff157819 */ /* 0x000fc40000011615 */
[----:B------:R-:W-:Y:S01]  /*2f00*/  SHF.R.U32.HI R22, RZ, 0x4, R22 ;  /* 0x00000004ff167819 */ /* 0x000fe20000011616 */
[----:B------:R-:W-:Y:S01]  /*2f10*/  STS.64 [R102+0x80], R132 ;  /* 0x0000808466007388 */ /* 0x000fe20000000a00 */
[----:B------:R-:W-:Y:S02]  /*2f20*/  SHF.R.U32.HI R24, RZ, 0x4, R23 ;  /* 0x00000004ff187819 */ /* 0x000fe40000011617 */
[----:B------:R-:W-:Y:S01]  /*2f30*/  LOP3.LUT R99, R20, 0x130, RZ, 0xc0, !PT ;  /* 0x0000013014637812 */ /* 0x000fe200078ec0ff */
[----:B------:R-:W-:Y:S01]  /*2f40*/  STS.64 [R192+0x2080], R134 ;  /* 0x00208086c0007388 */ /* 0x000fe20000000a00 */
[----:B------:R-:W-:Y:S02]  /*2f50*/  LOP3.LUT R21, R21, 0x170, RZ, 0xc0, !PT ;  /* 0x0000017015157812 */ /* 0x000fe400078ec0ff */
[----:B------:R-:W-:Y:S01]  /*2f60*/  LOP3.LUT R23, R22, 0x1b0, RZ, 0xc0, !PT ;  /* 0x000001b016177812 */ /* 0x000fe200078ec0ff */
[----:B------:R-:W-:Y:S01]  /*2f70*/  STS.64 [R102+0x100], R136 ;  /* 0x0001008866007388 */ /* 0x000fe20000000a00 */
[----:B------:R-:W-:Y:S01]  /*2f80*/  LOP3.LUT R25, R24, 0x1f0, RZ, 0xc0, !PT ;  /* 0x000001f018197812 */ /* 0x000fe200078ec0ff */
[----:B------:R-:W-:Y:S01]  /*2f90*/  IMAD R99, R2, 0x4, R99 ;  /* 0x0000000402637824 */ /* 0x000fe200078e0263 */
[----:B------:R-:W-:Y:S01]  /*2fa0*/  ISETP.LT.AND P1, PT, R0, 0xe10, !P0 ;  /* 0x00000e100000780c */ /* 0x000fe20004721270 */
[----:B------:R-:W-:Y:S01]  /*2fb0*/  STS.64 [R193+0x2100], R138 ;  /* 0x0021008ac1007388 */ /* 0x000fe20000000a00 */
[----:B------:R-:W-:-:S02]  /*2fc0*/  IMAD R97, R2, 0x4, R21 ;  /* 0x0000000402617824 */ /* 0x000fc400078e0215 */
[C---:B------:R-:W-:Y:S01]  /*2fd0*/  IMAD R3, R2.reuse, 0x4, R23 ;  /* 0x0000000402037824 */ /* 0x040fe200078e0217 */
[----:B------:R-:W-:Y:S01]  /*2fe0*/  STS.64 [R102+0x180], R148 ;  /* 0x0001809466007388 */ /* 0x000fe20000000a00 */
[----:B------:R-:W-:-:S03]  /*2ff0*/  IMAD R2, R2, 0x4, R25 ;  /* 0x0000000402027824 */ /* 0x000fc600078e0219 */
[----:B------:R-:W-:Y:S04]  /*3000*/  STS.64 [R193+0x2180], R150 ;  /* 0x00218096c1007388 */ /* 0x000fe80000000a00 */
        /* <DEDUP_REMOVED lines=8> */
[----:B------:R-:W-:Y:S06]  /*3090*/  BAR.SYNC.DEFER_BLOCKING 0x0 ;  /* 0x0000000000007b1d */ /* 0x000fec0000010000 */
[----:B------:R-:W1:Y:S04]  /*30a0*/  LDS.128 R132, [R100] ;  /* 0x0000000064847984 */ /* 0x000e680000000c00 */
[----:B------:R-:W2:Y:S04]  /*30b0*/  LDS.128 R92, [R101+0x1000] ;  /* 0x00100000655c7984 */ /* 0x000ea80000000c00 */
[----:B------:R-:W3:Y:S04]  /*30c0*/  LDS.128 R88, [R98+0x2000] ;  /* 0x0020000062587984 */ /* 0x000ee80000000c00 */
[----:B------:R-:W4:Y:S04]  /*30d0*/  LDS.128 R32, [R96+0x3000] ;  /* 0x0030000060207984 */ /* 0x000f280000000c00 */
[----:B------:R-:W1:Y:S04]  /*30e0*/  LDS.128 R28, [R99+0x4000] ;  /* 0x00400000631c7984 */ /* 0x000e680000000c00 */
[----:B------:R-:W1:Y:S04]  /*30f0*/  LDS.128 R24, [R97+0x5000] ;  /* 0x0050000061187984 */ /* 0x000e680000000c00 */
[----:B------:R-:W1:Y:S04]  /*3100*/  LDS.128 R20, [R3+0x6000] ;  /* 0x0060000003147984 */ /* 0x000e680000000c00 */
[----:B------:R-:W1:Y:S04]  /*3110*/  LDS.128 R16, [R2+0x7000] ;  /* 0x0070000002107984 */ /* 0x000e680000000c00 */
[----:B------:R-:W-:Y:S06]  /*3120*/  BAR.SYNC.DEFER_BLOCKING 0x0 ;  /* 0x0000000000007b1d */ /* 0x000fec0000010000 */
[----:B------:R-:W-:Y:S04]  /*3130*/  STS.64 [R102], R156 ;  /* 0x0000009c66007388 */ /* 0x000fe80000000a00 */
        /* <DEDUP_REMOVED lines=17> */
[----:B------:R-:W1:Y:S04]  /*3250*/  LDS.128 R124, [R101+0x1000] ;  /* 0x00100000657c7984 */ /* 0x000e680000000c00 */
[----:B------:R-:W1:Y:S04]  /*3260*/  LDS.128 R112, [R98+0x2000] ;  /* 0x0020000062707984 */ /* 0x000e680000000c00 */
[----:B------:R-:W1:Y:S04]  /*3270*/  LDS.128 R108, [R96+0x3000] ;  /* 0x00300000606c7984 */ /* 0x000e680000000c00 */
        /* <DEDUP_REMOVED lines=13> */
[----:B------:R1:W-:Y:S04]  /*3350*/  STS.64 [R102+0x200], R72 ;  /* 0x0002004866007388 */ /* 0x0003e80000000a00 */
[----:B------:R-:W-:Y:S04]  /*3360*/  STS.64 [R193+0x2200], R74 ;  /* 0x0022004ac1007388 */ /* 0x000fe80000000a00 */
[----:B------:R-:W-:Y:S04]  /*3370*/  STS.64 [R102+0x280], R76 ;  /* 0x0002804c66007388 */ /* 0x000fe80000000a00 */
[----:B------:R-:W-:Y:S01]  /*3380*/  STS.64 [R193+0x2280], R78 ;  /* 0x0022804ec1007388 */ /* 0x000fe20000000a00 */
[----:B-1----:R-:W-:-:S03]  /*3390*/  IADD3 R73, R103, 0x12000, RZ ;  /* 0x0001200067497810 */ /* 0x002fc60007ffe0ff */
        /* <DEDUP_REMOVED lines=14> */
[----:B------:R1:W-:Y:S04]  /*3480*/  STS.64 [R102], R4 ;  /* 0x0000000466007388 */ /* 0x0003e80000000a00 */
[----:B------:R2:W-:Y:S04]  /*3490*/  STS.64 [R192+0x2000], R6 ;  /* 0x00200006c0007388 */ /* 0x0005e80000000a00 */
[----:B------:R3:W-:Y:S04]  /*34a0*/  STS.64 [R102+0x80], R8 ;  /* 0x0000800866007388 */ /* 0x0007e80000000a00 */
[----:B------:R4:W-:Y:S01]  /*34b0*/  STS.64 [R192+0x2080], R10 ;  /* 0x0020800ac0007388 */ /* 0x0009e20000000a00 */
[----:B-1----:R-:W-:Y:S01]  /*34c0*/  IMAD.MOV.U32 R4, RZ, RZ, 0x4 ;  /* 0x00000004ff047424 */ /* 0x002fe200078e00ff */
[----:B------:R-:W-:-:S02]  /*34d0*/  LOP3.LUT R5, R0, 0x18, RZ, 0xfc, !PT ;  /* 0x0000001800057812 */ /* 0x000fc400078efcff */
[----:B------:R1:W-:Y:S01]  /*34e0*/  STS.64 [R102+0x100], R12 ;  /* 0x0001000c66007388 */ /* 0x0003e20000000a00 */
[----:B--2---:R-:W-:-:S03]  /*34f0*/  IMAD.WIDE R6, R103, R4, c[0x0][0x170] ;  /* 0x00005c0067067625 */ /* 0x004fc600078e0204 */
[----:B------:R2:W-:Y:S01]  /*3500*/  STS.64 [R193+0x2100], R14 ;  /* 0x0021000ec1007388 */ /* 0x0005e20000000a00 */
[----:B---3--:R-:W-:-:S03]  /*3510*/  IADD3 R9, R103, 0x3000, RZ ;  /* 0x0000300067097810 */ /* 0x008fc60007ffe0ff */
[----:B------:R-:W-:Y:S01]  /*3520*/  STS.64 [R102+0x180], R188 ;  /* 0x000180bc66007388 */ /* 0x000fe20000000a00 */
[----:B----4-:R-:W-:Y:S01]  /*3530*/  IADD3 R11, R103, 0x6000, RZ ;  /* 0x00006000670b7810 */ /* 0x010fe20007ffe0ff */
[-C--:B------:R-:W-:Y:S02]  /*3540*/  IMAD.WIDE R8, R9, R4.reuse, c[0x0][0x170] ;  /* 0x00005c0009087625 */ /* 0x080fe400078e0204 */
[----:B------:R-:W-:Y:S01]  /*3550*/  STS.64 [R193+0x2180], R190 ;  /* 0x002180bec1007388 */ /* 0x000fe20000000a00 */
[----:B-1----:R-:W-:Y:S01]  /*3560*/  IADD3 R13, R103, 0x9000, RZ ;  /* 0x00009000670d7810 */ /* 0x002fe20007ffe0ff */
[-C--:B------:R-:W-:Y:S02]  /*3570*/  IMAD.WIDE R10, R11, R4.reuse, c[0x0][0x170] ;  /* 0x00005c000b0a7625 */ /* 0x080fe400078e0204 */
[----:B------:R-:W-:Y:S01]  /*3580*/  STS.64 [R102+0x200], R184 ;  /* 0x000200b866007388 */ /* 0x000fe20000000a00 */
[----:B--2---:R-:W-:Y:S01]  /*3590*/  IADD3 R15, R103, 0xf000, RZ ;  /* 0x0000f000670f7810 */ /* 0x004fe20007ffe0ff */
[----:B------:R-:W-:Y:S01]  /*35a0*/  IMAD.WIDE R12, R13, R4, c[0x0][0x170] ;  /* 0x00005c000d0c7625 */ /* 0x000fe200078e0204 */
[----:B------:R-:W-:Y:S01]  /*35b0*/  LOP3.LUT R14, R0, 0x58, RZ, 0xfc, !PT ;  /* 0x00000058000e7812 */ /* 0x000fe200078efcff */
        /* <DEDUP_REMOVED lines=8> */
[----:B------:R1:W-:Y:S01]  /*3640*/  @P1 STG.E.128 [R6.64], R132 ;  /* 0x0000008406001986 */ /* 0x0003e2000c101d0e */
[----:B------:R-:W-:-:S02]  /*3650*/  ISETP.LT.AND P1, PT, R5, 0xe10, !P0 ;  /* 0x00000e100500780c */ /* 0x000fc40004721270 */
[C---:B------:R-:W-:Y:S01]  /*3660*/  LOP3.LUT R5, R0.reuse, 0x1c, RZ, 0xfc, !PT ;  /* 0x0000001c00057812 */ /* 0x040fe200078efcff */
[----:B------:R2:W-:Y:S03]  /*3670*/  @P6 STG.E.128 [R8.64], R92 ;  /* 0x0000005c08006986 */ /* 0x0005e6000c101d0e */
[----:B------:R-:W-:Y:S01]  /*3680*/  ISETP.LT.AND P6, PT, R5, 0xe10, !P0 ;  /* 0x00000e100500780c */ /* 0x000fe200047c1270 */
[----:B------:R3:W-:Y:S01]  /*3690*/  @P5 STG.E.128 [R10.64], R88 ;  /* 0x000000580a005986 */ /* 0x0007e2000c101d0e */
[----:B------:R-:W-:-:S03]  /*36a0*/  LOP3.LUT R5, R0, 0x20, RZ, 0xfc, !PT ;  /* 0x0000002000057812 */ /* 0x000fc600078efcff */
[----:B------:R4:W-:Y:S01]  /*36b0*/  @P4 STG.E.128 [R12.64], R32 ;  /* 0x000000200c004986 */ /* 0x0009e2000c101d0e */
[----:B------:R-:W-:Y:S02]  /*36c0*/  ISETP.LT.AND P5, PT, R5, 0xe10, !P0 ;  /* 0x00000e100500780c */ /* 0x000fe400047a1270 */
[C---:B------:R-:W-:Y:S01]  /*36d0*/  LOP3.LUT R5, R0.reuse, 0x24, RZ, 0xfc, !PT ;  /* 0x0000002400057812 */ /* 0x040fe200078efcff */
[----:B------:R-:W-:Y:S01]  /*36e0*/  LDS.128 R32, [R96+0x3000] ;  /* 0x0030000060207984 */ /* 0x000fe20000000c00 */
[----:B-1----:R-:W-:Y:S02]  /*36f0*/  IADD3 R7, R103, 0xc000, RZ ;  /* 0x0000c00067077810 */ /* 0x002fe40007ffe0ff */
[----:B------:R-:W-:Y:S02]  /*3700*/  ISETP.LT.AND P4, PT, R5, 0xe10, !P0 ;  /* 0x00000e100500780c */ /* 0x000fe40004781270 */
[----:B------:R-:W-:Y:S01]  /*3710*/  LOP3.LUT R5, R0, 0x28, RZ, 0xfc, !PT ;  /* 0x0000002800057812 */ /* 0x000fe200078efcff */
[----:B------:R-:W-:-:S04]  /*3720*/  IMAD.WIDE R6, R7, R4, c[0x0][0x170] ;  /* 0x00005c0007067625 */ /* 0x000fc800078e0204 */
[-C--:B--2---:R-:W-:Y:S01]  /*3730*/  IMAD.WIDE R8, R15, R4.reuse, c[0x0][0x170] ;  /* 0x00005c000f087625 */ /* 0x084fe200078e0204 */
[----:B------:R1:W-:Y:S01]  /*3740*/  @P3 STG.E.128 [R6.64], R28 ;  /* 0x0000001c06003986 */ /* 0x0003e2000c101d0e */
[----:B------:R-:W-:Y:S02]  /*3750*/  ISETP.LT.AND P3, PT, R5, 0xe10, !P0 ;  /* 0x00000e100500780c */ /* 0x000fe40004761270 */
[C---:B------:R-:W-:Y:S01]  /*3760*/  LOP3.LUT R5, R0.reuse, 0x2c, RZ, 0xfc, !PT ;  /* 0x0000002c00057812 */ /* 0x040fe200078efcff */
[-C--:B---3--:R-:W-:Y:S01]  /*3770*/  IMAD.WIDE R10, R73, R4.reuse, c[0x0][0x170] ;  /* 0x00005c00490a7625 */ /* 0x088fe200078e0204 */
[----:B------:R2:W-:Y:S01]  /*3780*/  @P2 STG.E.128 [R8.64], R24 ;  /* 0x0000001808002986 */ /* 0x0005e2000c101d0e */
[----:B----4-:R-:W-:Y:S02]  /*3790*/  IADD3 R13, R103, 0x15000, RZ ;  /* 0x00015000670d7810 */ /* 0x010fe40007ffe0ff */
[----:B------:R-:W-:Y:S01]  /*37a0*/  ISETP.LT.AND P2, PT, R5, 0xe10, !P0 ;  /* 0x00000e100500780c */ /* 0x000fe20004741270 */
[----:B------:R3:W-:Y:S01]  /*37b0*/  @P1 STG.E.128 [R10.64], R20 ;  /* 0x000000140a001986 */ /* 0x0007e2000c101d0e */
[----:B------:R-:W-:Y:S01]  /*37c0*/  LOP3.LUT R5, R0, 0x30, RZ, 0xfc, !PT ;  /* 0x0000003000057812 */ /* 0x000fe200078efcff */
[----:B------:R-:W-:Y:S01]  /*37d0*/  IMAD.WIDE R12, R13, R4, c[0x0][0x170] ;  /* 0x00005c000d0c7625 */ /* 0x000fe200078e0204 */
[----:B------:R-:W-:Y:S01]  /*37e0*/  IADD3 R15, R103, 0x18000, RZ ;  /* 0x00018000670f7810 */ /* 0x000fe20007ffe0ff */
[----:B------:R-:W4:Y:S01]  /*37f0*/  LDS.128 R20, [R100] ;  /* 0x0000000064147984 */ /* 0x000f220000000c00 */
[----:B------:R-:W-:-:S02]  /*3800*/  ISETP.LT.AND P1, PT, R5, 0xe10, !P0 ;  /* 0x00000e100500780c */ /* 0x000fc40004721270 */
[C---:B------:R-:W-:Y:S01]  /*3810*/  LOP3.LUT R5, R0.reuse, 0x34, RZ, 0xfc, !PT ;  /* 0x0000003400057812 */ /* 0x040fe200078efcff */
[----:B------:R3:W-:Y:S01]  /*3820*/  @P6 STG.E.128 [R12.64], R16 ;  /* 0x000000100c006986 */ /* 0x0007e2000c101d0e */
[----:B-1----:R-:W-:Y:S01]  /*3830*/  IADD3 R29, R103, 0x1b000, RZ ;  /* 0x0001b000671d7810 */ /* 0x002fe20007ffe0ff */
[-C--:B------:R-:W-:Y:S01]  /*3840*/  IMAD.WIDE R6, R15, R4.reuse, c[0x0][0x170] ;  /* 0x00005c000f067625 */ /* 0x080fe200078e0204 */
[----:B------:R-:W-:Y:S01]  /*3850*/  ISETP.LT.AND P6, PT, R5, 0xe10, !P0 ;  /* 0x00000e100500780c */ /* 0x000fe200047c1270 */
[----:B------:R-:W1:Y:S01]  /*3860*/  LDS.128 R24, [R101+0x1000] ;  /* 0x0010000065187984 */ /* 0x000e620000000c00 */
[----:B------:R-:W-:Y:S01]  /*3870*/  LOP3.LUT R5, R0, 0x38, RZ, 0xfc, !PT ;  /* 0x0000003800057812 */ /* 0x000fe200078efcff */
[----:B--2---:R-:W-:Y:S01]  /*3880*/  IMAD.WIDE R8, R29, R4, c[0x0][0x170] ;  /* 0x00005c001d087625 */ /* 0x004fe200078e0204 */
[----:B------:R-:W-:Y:S01]  /*3890*/  IADD3 R15, R103, 0x21000, RZ ;  /* 0x00021000670f7810 */ /* 0x000fe20007ffe0ff */
[----:B------:R2:W-:Y:S01]  /*38a0*/  @P5 STG.E.128 [R6.64], R128 ;  /* 0x0000008006005986 */ /* 0x0005e2000c101d0e */
[----:B------:R-:W-:-:S02]  /*38b0*/  ISETP.LT.AND P5, PT, R5, 0xe10, !P0 ;  /* 0x00000e100500780c */ /* 0x000fc400047a1270 */
[----:B---3--:R-:W-:Y:S01]  /*38c0*/  IADD3 R11, R103, 0x1e000, RZ ;  /* 0x0001e000670b7810 */ /* 0x008fe20007ffe0ff */
[----:B------:R3:W-:Y:S01]  /*38d0*/  @P4 STG.E.128 [R8.64], R124 ;  /* 0x0000007c08004986 */ /* 0x0007e2000c101d0e */
[----:B------:R-:W-:-:S03]  /*38e0*/  LOP3.LUT R5, R0, 0x3c, RZ, 0xfc, !PT ;  /* 0x0000003c00057812 */ /* 0x000fc600078efcff */
[-C--:B------:R-:W-:Y:S01]  /*38f0*/  IMAD.WIDE R10, R11, R4.reuse, c[0x0][0x170] ;  /* 0x00005c000b0a7625 */ /* 0x080fe200078e0204 */
[----:B------:R-:W-:Y:S01]  /*3900*/  ISETP.LT.AND P4, PT, R5, 0xe10, !P0 ;  /* 0x00000e100500780c */ /* 0x000fe20004781270 */
[----:B------:R-:W1:Y:S01]  /*3910*/  LDS.128 R28, [R98+0x2000] ;  /* 0x00200000621c7984 */ /* 0x000e620000000c00 */
[C---:B------:R-:W-:Y:S01]  /*3920*/  LOP3.LUT R5, R0.reuse, 0x40, RZ, 0xfc, !PT ;  /* 0x0000004000057812 */ /* 0x040fe200078efcff */
[-C--:B------:R-:W-:Y:S01]  /*3930*/  IMAD.WIDE R12, R15, R4.reuse, c[0x0][0x170] ;  /* 0x00005c000f0c7625 */ /* 0x080fe200078e0204 */
[----:B------:R-:W-:Y:S01]  /*3940*/  IADD3 R17, R103, 0x24000, RZ ;  /* 0x0002400067117810 */ /* 0x000fe20007ffe0ff */
[----:B------:R4:W-:Y:S01]  /*3950*/  @P3 STG.E.128 [R10.64], R112 ;  /* 0x000000700a003986 */ /* 0x0009e2000c101d0e */
[----:B------:R-:W-:Y:S02]  /*3960*/  ISETP.LT.AND P3, PT, R5, 0xe10, !P0 ;  /* 0x00000e100500780c */ /* 0x000fe40004761270 */
[----:B------:R-:W-:Y:S01]  /*3970*/  LOP3.LUT R5, R0, 0x44, RZ, 0xfc, !PT ;  /* 0x0000004400057812 */ /* 0x000fe200078efcff */
[----:B--2---:R-:W-:Y:S01]  /*3980*/  IMAD.WIDE R6, R17, R4, c[0x0][0x170] ;  /* 0x00005c0011067625 */ /* 0x004fe200078e0204 */
[----:B------:R2:W-:Y:S01]  /*3990*/  @P2 STG.E.128 [R12.64], R108 ;  /* 0x0000006c0c002986 */ /* 0x0005e2000c101d0e */
[----:B------:R-:W-:-:S02]  /*39a0*/  IADD3 R15, R103, 0x2a000, RZ ;  /* 0x0002a000670f7810 */ /* 0x000fc40007ffe0ff */
[----:B---3--:R-:W-:Y:S01]  /*39b0*/  IADD3 R9, R103, 0x27000, RZ ;  /* 0x0002700067097810 */ /* 0x008fe20007ffe0ff */
[----:B------:R3:W-:Y:S01]  /*39c0*/  @P1 STG.E.128 [R6.64], R104 ;  /* 0x0000006806001986 */ /* 0x0007e2000c101d0e */
[----:B------:R-:W-:Y:S02]  /*39d0*/  ISETP.LT.AND P2, PT, R5, 0xe10, !P0 ;  /* 0x00000e100500780c */ /* 0x000fe40004741270 */
[C---:B------:R-:W-:Y:S01]  /*39e0*/  LOP3.LUT R5, R0.reuse, 0x48, RZ, 0xfc, !PT ;  /* 0x0000004800057812 */ /* 0x040fe200078efcff */
[-C--:B------:R-:W-:Y:S01]  /*39f0*/  IMAD.WIDE R8, R9, R4.reuse, c[0x0][0x170] ;  /* 0x00005c0009087625 */ /* 0x080fe200078e0204 */
[----:B------:R-:W-:Y:S02]  /*3a00*/  IADD3 R17, R103, 0x2d000, RZ ;  /* 0x0002d00067117810 */ /* 0x000fe40007ffe0ff */
[----:B------:R-:W-:Y:S02]  /*3a10*/  ISETP.LT.AND P1, PT, R5, 0xe10, !P0 ;  /* 0x00000e100500780c */ /* 0x000fe40004721270 */
[----:B------:R-:W-:Y:S01]  /*3a20*/  LOP3.LUT R5, R0, 0x4c, RZ, 0xfc, !PT ;  /* 0x0000004c00057812 */ /* 0x000fe200078efcff */
[----:B----4-:R-:W-:Y:S01]  /*3a30*/  IMAD.WIDE R10, R15, R4, c[0x0][0x170] ;  /* 0x00005c000f0a7625 */ /* 0x010fe200078e0204 */
[----:B------:R4:W-:Y:S01]  /*3a40*/  @P6 STG.E.128 [R8.64], R44 ;  /* 0x0000002c08006986 */ /* 0x0009e2000c101d0e */
[----:B------:R-:W-:-:S02]  /*3a50*/  IADD3 R15, R103, 0x33000, RZ ;  /* 0x00033000670f7810 */ /* 0x000fc40007ffe0ff */
[----:B------:R-:W-:Y:S01]  /*3a60*/  ISETP.LT.AND P6, PT, R5, 0xe10, !P0 ;  /* 0x00000e100500780c */ /* 0x000fe200047c1270 */
[-C--:B--2---:R-:W-:Y:S01]  /*3a70*/  IMAD.WIDE R12, R17, R4.reuse, c[0x0][0x170] ;  /* 0x00005c00110c7625 */ /* 0x084fe200078e0204 */
[C---:B------:R-:W-:Y:S01]  /*3a80*/  LOP3.LUT R5, R0.reuse, 0x50, RZ, 0xfc, !PT ;  /* 0x0000005000057812 */ /* 0x040fe200078efcff */
[----:B------:R2:W-:Y:S01]  /*3a90*/  @P5 STG.E.128 [R10.64], R40 ;  /* 0x000000280a005986 */ /* 0x0005e2000c101d0e */
[----:B---3--:R-:W-:Y:S02]  /*3aa0*/  IADD3 R7, R103, 0x30000, RZ ;  /* 0x0003000067077810 */ /* 0x008fe40007ffe0ff */
[----:B------:R-:W-:Y:S01]  /*3ab0*/  ISETP.LT.AND P5, PT, R5, 0xe10, !P0 ;  /* 0x00000e100500780c */ /* 0x000fe200047a1270 */
[----:B------:R3:W-:Y:S01]  /*3ac0*/  @P4 STG.E.128 [R12.64], R36 ;  /* 0x000000240c004986 */ /* 0x0007e2000c101d0e */
[----:B------:R-:W-:Y:S01]  /*3ad0*/  LOP3.LUT R5, R0, 0x54, RZ, 0xfc, !PT ;  /* 0x0000005400057812 */ /* 0x000fe200078efcff */
[----:B------:R-:W-:Y:S01]  /*3ae0*/  IMAD.WIDE R6, R7, R4, c[0x0][0x170] ;  /* 0x00005c0007067625 */ /* 0x000fe200078e0204 */
[----:B------:R-:W-:Y:S01]  /*3af0*/  IADD3 R17, R103, 0x5a000, RZ ;  /* 0x0005a00067117810 */ /* 0x000fe20007ffe0ff */
[----:B------:R-:W1:Y:S01]  /*3b00*/  LDS.128 R36, [R99+0x4000] ;  /* 0x0040000063247984 */ /* 0x000e620000000c00 */
[----:B------:R-:W-:-:S02]  /*3b10*/  ISETP.LT.AND P4, PT, R5, 0xe10, !P0 ;  /* 0x00000e100500780c */ /* 0x000fc40004781270 */
[----:B------:R-:W-:Y:S01]  /*3b20*/  LOP3.LUT R5, R0, 0x5c, RZ, 0xfc, !PT ;  /* 0x0000005c00057812 */ /* 0x000fe200078efcff */
[-C--:B----4-:R-:W-:Y:S01]  /*3b30*/  IMAD.WIDE R8, R15, R4.reuse, c[0x0][0x170] ;  /* 0x00005c000f087625 */ /* 0x090fe200078e0204 */
[----:B------:R4:W-:Y:S01]  /*3b40*/  @P3 STG.E.128 [R6.64], R120 ;  /* 0x0000007806003986 */ /* 0x0009e2000c101d0e */
[----:B------:R-:W-:Y:S02]  /*3b50*/  ISETP.LT.AND P3, PT, R14, 0xe10, !P0 ;  /* 0x00000e100e00780c */ /* 0x000fe40004761270 */
[----:B------:R-:W-:Y:S01]  /*3b60*/  IADD3 R15, R103, 0x4b000, RZ ;  /* 0x0004b000670f7810 */ /* 0x000fe20007ffe0ff */
[----:B------:R4:W-:Y:S01]  /*3b70*/  @P2 STG.E.128 [R8.64], R116 ;  /* 0x0000007408002986 */ /* 0x0009e2000c101d0e */
[----:B------:R-:W-:Y:S01]  /*3b80*/  ISETP.LT.AND P2, PT, R5, 0xe10, !P0 ;  /* 0x00000e100500780c */ /* 0x000fe20004741270 */
[----:B------:R-:W-:Y:S01]  /*3b90*/  IMAD.WIDE R16, R17, R4, c[0x0][0x170] ;  /* 0x00005c0011107625 */ /* 0x000fe200078e0204 */
[C---:B--2---:R-:W-:Y:S01]  /*3ba0*/  IADD3 R11, R103.reuse, 0x36000, RZ ;  /* 0x00036000670b7810 */ /* 0x044fe20007ffe0ff */
[----:B------:R-:W2:Y:S01]  /*3bb0*/  LDS.128 R40, [R97+0x5000] ;  /* 0x0050000061287984 */ /* 0x000ea20000000c00 */
[----:B------:R-:W-:-:S02]  /*3bc0*/  IADD3 R5, R103, 0x39000, RZ ;  /* 0x0003900067057810 */ /* 0x000fc40007ffe0ff */
[----:B---3--:R-:W-:Y:S01]  /*3bd0*/  IADD3 R13, R103, 0x3c000, RZ ;  /* 0x0003c000670d7810 */ /* 0x008fe20007ffe0ff */
[----:B------:R3:W1:Y:S01]  /*3be0*/  LDS.128 R44, [R3+0x6000] ;  /* 0x00600000032c7984 */ /* 0x0006620000000c00 */
[----:B------:R-:W-:Y:S01]  /*3bf0*/  IMAD.WIDE R10, R11, R4, c[0x0][0x170] ;  /* 0x00005c000b0a7625 */ /* 0x000fe200078e0204 */
[----:B------:R-:W-:-:S03]  /*3c00*/  LOP3.LUT R12, R0, 0x60, RZ, 0xfc, !PT ;  /* 0x00000060000c7812 */ /* 0x000fc600078efcff */
[-C--:B----4-:R-:W-:Y:S01]  /*3c10*/  IMAD.WIDE R6, R5, R4.reuse, c[0x0][0x170] ;  /* 0x00005c0005067625 */ /* 0x090fe200078e0204 */
[----:B------:R-:W-:Y:S01]  /*3c20*/  LOP3.LUT R5, R0, 0x64, RZ, 0xfc, !PT ;  /* 0x0000006400057812 */ /* 0x000fe200078efcff */
[----:B------:R4:W-:Y:S01]  /*3c30*/  @P1 STG.E.128 [R10.64], R68 ;  /* 0x000000440a001986 */ /* 0x0009e2000c101d0e */
[----:B------:R-:W-:Y:S01]  /*3c40*/  ISETP.LT.AND P1, PT, R12, 0xe10, !P0 ;  /* 0x00000e100c00780c */ /* 0x000fe20004721270 */
[----:B------:R-:W-:Y:S01]  /*3c50*/  IMAD.WIDE R8, R13, R4, c[0x0][0x170] ;  /* 0x00005c000d087625 */ /* 0x000fe200078e0204 */
[----:B------:R-:W-:Y:S01]  /*3c60*/  IADD3 R13, R103, 0x3f000, RZ ;  /* 0x0003f000670d7810 */ /* 0x000fe20007ffe0ff */
[----:B------:R4:W-:Y:S01]  /*3c70*/  @P6 STG.E.128 [R6.64], R64 ;  /* 0x0000004006006986 */ /* 0x0009e2000c101d0e */
[----:B------:R-:W-:Y:S02]  /*3c80*/  ISETP.LT.AND P6, PT, R5, 0xe10, !P0 ;  /* 0x00000e100500780c */ /* 0x000fe400047c1270 */
[C---:B------:R-:W-:Y:S01]  /*3c90*/  LOP3.LUT R5, R0.reuse, 0x68, RZ, 0xfc, !PT ;  /* 0x0000006800057812 */ /* 0x040fe200078efcff */
[----:B------:R2:W-:Y:S01]  /*3ca0*/  @P5 STG.E.128 [R8.64], R60 ;  /* 0x0000003c08005986 */ /* 0x0005e2000c101d0e */
[----:B------:R-:W-:-:S02]  /*3cb0*/  LOP3.LUT R12, R0, 0x6c, RZ, 0xfc, !PT ;  /* 0x0000006c000c7812 */ /* 0x000fc400078efcff */
[----:B------:R-:W-:Y:S02]  /*3cc0*/  ISETP.LT.AND P5, PT, R5, 0xe10, !P0 ;  /* 0x00000e100500780c */ /* 0x000fe400047a1270 */
[C---:B------:R-:W-:Y:S02]  /*3cd0*/  LOP3.LUT R5, R0.reuse, 0x70, RZ, 0xfc, !PT ;  /* 0x0000007000057812 */ /* 0x040fe400078efcff */
[----:B---3--:R-:W-:Y:S02]  /*3ce0*/  LOP3.LUT R3, R0, 0x78, RZ, 0xfc, !PT ;  /* 0x0000007800037812 */ /* 0x008fe400078efcff */
[----:B----4-:R-:W-:Y:S01]  /*3cf0*/  IADD3 R11, R103, 0x42000, RZ ;  /* 0x00042000670b7810 */ /* 0x010fe20007ffe0ff */
[----:B------:R-:W-:Y:S01]  /*3d00*/  IMAD.WIDE R6, R13, R4, c[0x0][0x170] ;  /* 0x00005c000d067625 */ /* 0x000fe200078e0204 */
[----:B------:R-:W-:-:S03]  /*3d10*/  IADD3 R13, R103, 0x45000, RZ ;  /* 0x00045000670d7810 */ /* 0x000fc60007ffe0ff */
[-C--:B--2---:R-:W-:Y:S01]  /*3d20*/  IMAD.WIDE R8, R11, R4.reuse, c[0x0][0x170] ;  /* 0x00005c000b087625 */ /* 0x084fe200078e0204 */
[----:B------:R2:W-:Y:S01]  /*3d30*/  @P4 STG.E.128 [R6.64], R56 ;  /* 0x0000003806004986 */ /* 0x0005e2000c101d0e */
[----:B------:R-:W-:Y:S02]  /*3d40*/  ISETP.LT.AND P4, PT, R12, 0xe10, !P0 ;  /* 0x00000e100c00780c */ /* 0x000fe40004781270 */
[-C--:B------:R-:W-:Y:S01]  /*3d50*/  IMAD.WIDE R10, R13, R4.reuse, c[0x0][0x170] ;  /* 0x00005c000d0a7625 */ /* 0x080fe200078e0204 */
[----:B------:R-:W-:Y:S01]  /*3d60*/  IADD3 R13, R103, 0x48000, RZ ;  /* 0x00048000670d7810 */ /* 0x000fe20007ffe0ff */
[----:B------:R3:W-:Y:S01]  /*3d70*/  @P3 STG.E.128 [R8.64], R48 ;  /* 0x0000003008003986 */ /* 0x0007e2000c101d0e */
[----:B------:R-:W-:Y:S02]  /*3d80*/  ISETP.LT.AND P3, PT, R5, 0xe10, !P0 ;  /* 0x00000e100500780c */ /* 0x000fe40004761270 */
[C---:B------:R-:W-:Y:S01]  /*3d90*/  LOP3.LUT R5, R0.reuse, 0x74, RZ, 0xfc, !PT ;  /* 0x0000007400057812 */ /* 0x040fe200078efcff */
[----:B------:R-:W-:Y:S01]  /*3da0*/  IMAD.WIDE R12, R13, R4, c[0x0][0x170] ;  /* 0x00005c000d0c7625 */ /* 0x000fe200078e0204 */
[----:B------:R-:W-:Y:S01]  /*3db0*/  LOP3.LUT R0, R0, 0x7c, RZ, 0xfc, !PT ;  /* 0x0000007c00007812 */ /* 0x000fe200078efcff */
[----:B------:R4:W-:Y:S01]  /*3dc0*/  @P2 STG.E.128 [R10.64], R52 ;  /* 0x000000340a002986 */ /* 0x0009e2000c101d0e */
[----:B------:R-:W-:-:S03]  /*3dd0*/  ISETP.LT.AND P2, PT, R5, 0xe10, !P0 ;  /* 0x00000e100500780c */ /* 0x000fc60004741270 */
[----:B------:R4:W-:Y:S01]  /*3de0*/  @P1 STG.E.128 [R12.64], R20 ;  /* 0x000000140c001986 */ /* 0x0009e2000c101d0e */
[----:B------:R-:W-:Y:S01]  /*3df0*/  ISETP.LT.AND P1, PT, R3, 0xe10, !P0 ;  /* 0x00000e100300780c */ /* 0x000fe20004721270 */
[----:B--2---:R-:W-:Y:S01]  /*3e00*/  IMAD.WIDE R6, R15, R4, c[0x0][0x170] ;  /* 0x00005c000f067625 */ /* 0x004fe200078e0204 */
[----:B------:R-:W-:Y:S02]  /*3e10*/  ISETP.LT.AND P0, PT, R0, 0xe10, !P0 ;  /* 0x00000e100000780c */ /* 0x000fe40004701270 */
[C---:B------:R-:W-:Y:S02]  /*3e20*/  IADD3 R3, R103.reuse, 0x54000, RZ ;  /* 0x0005400067037810 */ /* 0x040fe40007ffe0ff */
[C---:B---3--:R-:W-:Y:S01]  /*3e30*/  IADD3 R9, R103.reuse, 0x4e000, RZ ;  /* 0x0004e00067097810 */ /* 0x048fe20007ffe0ff */
[----:B-1----:R1:W-:Y:S01]  /*3e40*/  @P6 STG.E.128 [R6.64], R24 ;  /* 0x0000001806006986 */ /* 0x0023e2000c101d0e */
[----:B------:R-:W-:-:S03]  /*3e50*/  IADD3 R15, R103, 0x57000, RZ ;  /* 0x00057000670f7810 */ /* 0x000fc60007ffe0ff */
[----:B------:R-:W-:Y:S01]  /*3e60*/  IMAD.WIDE R8, R9, R4, c[0x0][0x170] ;  /* 0x00005c0009087625 */ /* 0x000fe200078e0204 */
[----:B----4-:R-:W-:-:S03]  /*3e70*/  IADD3 R11, R103, 0x51000, RZ ;  /* 0x00051000670b7810 */ /* 0x010fc60007ffe0ff */
[-C--:B------:R-:W-:Y:S01]  /*3e80*/  IMAD.WIDE R14, R15, R4.reuse, c[0x0][0x170] ;  /* 0x00005c000f0e7625 */ /* 0x080fe200078e0204 */
[----:B------:R1:W-:Y:S03]  /*3e90*/  @P5 STG.E.128 [R8.64], R28 ;  /* 0x0000001c08005986 */ /* 0x0003e6000c101d0e */
[----:B------:R-:W-:-:S04]  /*3ea0*/  IMAD.WIDE R10, R11, R4, c[0x0][0x170] ;  /* 0x00005c000b0a7625 */ /* 0x000fc800078e0204 */
[----:B------:R-:W-:Y:S01]  /*3eb0*/  IMAD.WIDE R12, R3, R4, c[0x0][0x170] ;  /* 0x00005c00030c7625 */ /* 0x000fe200078e0204 */
[----:B------:R1:W-:Y:S04]  /*3ec0*/  @P4 STG.E.128 [R10.64], R32 ;  /* 0x000000200a004986 */ /* 0x0003e8000c101d0e */
[----:B------:R1:W-:Y:S04]  /*3ed0*/  @P3 STG.E.128 [R12.64], R36 ;  /* 0x000000240c003986 */ /* 0x0003e8000c101d0e */
[----:B------:R1:W-:Y:S04]  /*3ee0*/  @P2 STG.E.128 [R14.64], R40 ;  /* 0x000000280e002986 */ /* 0x0003e8000c101d0e */
[----:B------:R1:W-:Y:S01]  /*3ef0*/  @P1 STG.E.128 [R16.64], R44 ;  /* 0x0000002c10001986 */ /* 0x0003e2000c101d0e */
[----:B------:R-:W-:Y:S05]  /*3f00*/  @!P0 EXIT ;  /* 0x000000000000894d */ /* 0x000fea0003800000 */
[----:B-1----:R-:W1:Y:S01]  /*3f10*/  LDS.128 R8, [R2+0x7000] ;  /* 0x0070000002087984 */ /* 0x002e620000000c00 */
[----:B------:R-:W-:-:S05]  /*3f20*/  IADD3 R5, R103, 0x5d000, RZ ;  /* 0x0005d00067057810 */ /* 0x000fca0007ffe0ff */
[----:B------:R-:W-:-:S05]  /*3f30*/  IMAD.WIDE R4, R5, R4, c[0x0][0x170] ;  /* 0x00005c0005047625 */ /* 0x000fca00078e0204 */
[----:B-1----:R-:W-:Y:S01]  /*3f40*/  STG.E.128 [R4.64], R8 ;  /* 0x0000000804007986 */ /* 0x002fe2000c101d0e */
[----:B------:R-:W-:Y:S05]  /*3f50*/  EXIT ;  /* 0x000000000000794d */ /* 0x000fea0003800000 */
.L_x_1:
[----:B------:R-:W-:-:S00]  /*3f60*/  BRA `(.L_x_1) ;  /* 0xfffffff000007947 */ /* 0x000fc0000383ffff */
[----:B------:R-:W-:-:S00]  /*3f70*/  NOP ;  /* 0x0000000000007918 */ /* 0x000fc00000000000 */
        /* <DEDUP_REMOVED lines=8> */
.L_x_2:


//--------------------- .nv.shared.triton_mm      --------------------------
	.section	.nv.shared.triton_mm,"aw",@nobits
	.sectionflags	@""
	.align	16
